//
// Generated by NVIDIA NVVM Compiler
//
// Compiler Build ID: CL-36424714
// Cuda compilation tools, release 13.0, V13.0.88
// Based on NVVM 20.0.0
//

.version 9.0
.target sm_100
.address_size 64

	// .globl	_Z23initializeWeightsKernelPdiiy
.global .align 4 .b8 precalc_xorwow_matrix[102400];
.global .align 4 .b8 precalc_xorwow_offset_matrix[102400];
.global .align 4 .b8 mrg32k3aM1[2304];
.global .align 4 .b8 mrg32k3aM2[2304];
.global .align 4 .b8 mrg32k3aM1SubSeq[2016];
.global .align 4 .b8 mrg32k3aM2SubSeq[2016];
.global .align 4 .b8 mrg32k3aM1Seq[2304];
.global .align 4 .b8 mrg32k3aM2Seq[2304];
.const .align 8 .b8 __cr_lgamma_table[72];

.visible .entry _Z23initializeWeightsKernelPdiiy(
	.param .u64 .ptr .align 1 _Z23initializeWeightsKernelPdiiy_param_0,
	.param .u32 _Z23initializeWeightsKernelPdiiy_param_1,
	.param .u32 _Z23initializeWeightsKernelPdiiy_param_2,
	.param .u64 _Z23initializeWeightsKernelPdiiy_param_3
)
{
	.local .align 8 .b8 	__local_depot0[48];
	.reg .b64 	%SP;
	.reg .b64 	%SPL;
	.reg .pred 	%p<67>;
	.reg .b32 	%r<1220>;
	.reg .b32 	%f<30>;
	.reg .b64 	%rd<28>;
	.reg .b64 	%fd<7>;

	mov.u64 	%SPL, __local_depot0;
	ld.param.u64 	%rd10, [_Z23initializeWeightsKernelPdiiy_param_0];
	ld.param.u32 	%r545, [_Z23initializeWeightsKernelPdiiy_param_1];
	ld.param.u32 	%r546, [_Z23initializeWeightsKernelPdiiy_param_2];
	ld.param.u64 	%rd11, [_Z23initializeWeightsKernelPdiiy_param_3];
	mov.u32 	%r547, %ctaid.x;
	mov.u32 	%r548, %ntid.x;
	mov.u32 	%r549, %tid.x;
	mad.lo.s32 	%r1, %r547, %r548, %r549;
	mul.lo.s32 	%r550, %r546, %r545;
	setp.ge.s32 	%p1, %r1, %r550;
	@%p1 bra 	$L__BB0_117;
	add.u64 	%rd1, %SPL, 0;
	cvt.s64.s32 	%rd2, %r1;
	cvt.u32.u64 	%r551, %rd11;
	xor.b32  	%r552, %r551, -1429050551;
	mul.lo.s32 	%r553, %r552, 1099087573;
	{ .reg .b32 tmp; mov.b64 {tmp, %r554}, %rd11; }
	xor.b32  	%r555, %r554, -136515619;
	mul.lo.s32 	%r556, %r555, -1703105765;
	add.s32 	%r557, %r553, %r556;
	add.s32 	%r2, %r557, 6615241;
	add.s32 	%r954, %r553, 123456789;
	st.local.v2.u32 	[%rd1], {%r2, %r954};
	xor.b32  	%r953, %r553, 362436069;
	add.s32 	%r558, %r556, 521288629;
	st.local.v2.u32 	[%rd1+8], {%r953, %r558};
	xor.b32  	%r559, %r556, 88675123;
	add.s32 	%r950, %r553, 5783321;
	st.local.v2.u32 	[%rd1+16], {%r559, %r950};
	setp.eq.s32 	%p2, %r1, 0;
	@%p2 bra 	$L__BB0_116;
	mov.b32 	%r937, 0;
	mov.u64 	%rd27, %rd2;
$L__BB0_3:
	mov.u64 	%rd3, %rd27;
	and.b64  	%rd4, %rd3, 3;
	setp.eq.s64 	%p3, %rd4, 0;
	@%p3 bra 	$L__BB0_115;
	mul.wide.u32 	%rd13, %r937, 3200;
	mov.u64 	%rd14, precalc_xorwow_matrix;
	add.s64 	%rd5, %rd14, %rd13;
	mov.b32 	%r950, 0;
	mov.u32 	%r951, %r950;
	mov.u32 	%r952, %r950;
	mov.u32 	%r953, %r950;
	mov.u32 	%r954, %r950;
	mov.u32 	%r943, %r950;
$L__BB0_5:
	mul.wide.u32 	%rd15, %r943, 4;
	add.s64 	%rd16, %rd1, %rd15;
	ld.local.u32 	%r16, [%rd16+4];
	shl.b32 	%r17, %r943, 5;
	mov.b32 	%r949, 0;
$L__BB0_6:
	.pragma "nounroll";
	shr.u32 	%r563, %r16, %r949;
	and.b32  	%r564, %r563, 1;
	setp.eq.b32 	%p4, %r564, 1;
	not.pred 	%p5, %p4;
	add.s32 	%r565, %r17, %r949;
	mul.lo.s32 	%r566, %r565, 5;
	mul.wide.u32 	%rd17, %r566, 4;
	add.s64 	%rd6, %rd5, %rd17;
	@%p5 bra 	$L__BB0_8;
	ld.global.u32 	%r567, [%rd6];
	xor.b32  	%r954, %r954, %r567;
	ld.global.u32 	%r568, [%rd6+4];
	xor.b32  	%r953, %r953, %r568;
	ld.global.u32 	%r569, [%rd6+8];
	xor.b32  	%r952, %r952, %r569;
	ld.global.u32 	%r570, [%rd6+12];
	xor.b32  	%r951, %r951, %r570;
	ld.global.u32 	%r571, [%rd6+16];
	xor.b32  	%r950, %r950, %r571;
$L__BB0_8:
	and.b32  	%r573, %r563, 2;
	setp.eq.s32 	%p6, %r573, 0;
	@%p6 bra 	$L__BB0_10;
	ld.global.u32 	%r574, [%rd6+20];
	xor.b32  	%r954, %r954, %r574;
	ld.global.u32 	%r575, [%rd6+24];
	xor.b32  	%r953, %r953, %r575;
	ld.global.u32 	%r576, [%rd6+28];
	xor.b32  	%r952, %r952, %r576;
	ld.global.u32 	%r577, [%rd6+32];
	xor.b32  	%r951, %r951, %r577;
	ld.global.u32 	%r578, [%rd6+36];
	xor.b32  	%r950, %r950, %r578;
$L__BB0_10:
	and.b32  	%r580, %r563, 4;
	setp.eq.s32 	%p7, %r580, 0;
	@%p7 bra 	$L__BB0_12;
	ld.global.u32 	%r581, [%rd6+40];
	xor.b32  	%r954, %r954, %r581;
	ld.global.u32 	%r582, [%rd6+44];
	xor.b32  	%r953, %r953, %r582;
	ld.global.u32 	%r583, [%rd6+48];
	xor.b32  	%r952, %r952, %r583;
	ld.global.u32 	%r584, [%rd6+52];
	xor.b32  	%r951, %r951, %r584;
	ld.global.u32 	%r585, [%rd6+56];
	xor.b32  	%r950, %r950, %r585;
$L__BB0_12:
	and.b32  	%r587, %r563, 8;
	setp.eq.s32 	%p8, %r587, 0;
	@%p8 bra 	$L__BB0_14;
	ld.global.u32 	%r588, [%rd6+60];
	xor.b32  	%r954, %r954, %r588;
	ld.global.u32 	%r589, [%rd6+64];
	xor.b32  	%r953, %r953, %r589;
	ld.global.u32 	%r590, [%rd6+68];
	xor.b32  	%r952, %r952, %r590;
	ld.global.u32 	%r591, [%rd6+72];
	xor.b32  	%r951, %r951, %r591;
	ld.global.u32 	%r592, [%rd6+76];
	xor.b32  	%r950, %r950, %r592;
$L__BB0_14:
	and.b32  	%r594, %r563, 16;
	setp.eq.s32 	%p9, %r594, 0;
	@%p9 bra 	$L__BB0_16;
	ld.global.u32 	%r595, [%rd6+80];
	xor.b32  	%r954, %r954, %r595;
	ld.global.u32 	%r596, [%rd6+84];
	xor.b32  	%r953, %r953, %r596;
	ld.global.u32 	%r597, [%rd6+88];
	xor.b32  	%r952, %r952, %r597;
	ld.global.u32 	%r598, [%rd6+92];
	xor.b32  	%r951, %r951, %r598;
	ld.global.u32 	%r599, [%rd6+96];
	xor.b32  	%r950, %r950, %r599;
$L__BB0_16:
	and.b32  	%r601, %r563, 32;
	setp.eq.s32 	%p10, %r601, 0;
	@%p10 bra 	$L__BB0_18;
	ld.global.u32 	%r602, [%rd6+100];
	xor.b32  	%r954, %r954, %r602;
	ld.global.u32 	%r603, [%rd6+104];
	xor.b32  	%r953, %r953, %r603;
	ld.global.u32 	%r604, [%rd6+108];
	xor.b32  	%r952, %r952, %r604;
	ld.global.u32 	%r605, [%rd6+112];
	xor.b32  	%r951, %r951, %r605;
	ld.global.u32 	%r606, [%rd6+116];
	xor.b32  	%r950, %r950, %r606;
$L__BB0_18:
	and.b32  	%r608, %r563, 64;
	setp.eq.s32 	%p11, %r608, 0;
	@%p11 bra 	$L__BB0_20;
	ld.global.u32 	%r609, [%rd6+120];
	xor.b32  	%r954, %r954, %r609;
	ld.global.u32 	%r610, [%rd6+124];
	xor.b32  	%r953, %r953, %r610;
	ld.global.u32 	%r611, [%rd6+128];
	xor.b32  	%r952, %r952, %r611;
	ld.global.u32 	%r612, [%rd6+132];
	xor.b32  	%r951, %r951, %r612;
	ld.global.u32 	%r613, [%rd6+136];
	xor.b32  	%r950, %r950, %r613;
$L__BB0_20:
	and.b32  	%r615, %r563, 128;
	setp.eq.s32 	%p12, %r615, 0;
	@%p12 bra 	$L__BB0_22;
	ld.global.u32 	%r616, [%rd6+140];
	xor.b32  	%r954, %r954, %r616;
	ld.global.u32 	%r617, [%rd6+144];
	xor.b32  	%r953, %r953, %r617;
	ld.global.u32 	%r618, [%rd6+148];
	xor.b32  	%r952, %r952, %r618;
	ld.global.u32 	%r619, [%rd6+152];
	xor.b32  	%r951, %r951, %r619;
	ld.global.u32 	%r620, [%rd6+156];
	xor.b32  	%r950, %r950, %r620;
$L__BB0_22:
	and.b32  	%r622, %r563, 256;
	setp.eq.s32 	%p13, %r622, 0;
	@%p13 bra 	$L__BB0_24;
	ld.global.u32 	%r623, [%rd6+160];
	xor.b32  	%r954, %r954, %r623;
	ld.global.u32 	%r624, [%rd6+164];
	xor.b32  	%r953, %r953, %r624;
	ld.global.u32 	%r625, [%rd6+168];
	xor.b32  	%r952, %r952, %r625;
	ld.global.u32 	%r626, [%rd6+172];
	xor.b32  	%r951, %r951, %r626;
	ld.global.u32 	%r627, [%rd6+176];
	xor.b32  	%r950, %r950, %r627;
$L__BB0_24:
	and.b32  	%r629, %r563, 512;
	setp.eq.s32 	%p14, %r629, 0;
	@%p14 bra 	$L__BB0_26;
	ld.global.u32 	%r630, [%rd6+180];
	xor.b32  	%r954, %r954, %r630;
	ld.global.u32 	%r631, [%rd6+184];
	xor.b32  	%r953, %r953, %r631;
	ld.global.u32 	%r632, [%rd6+188];
	xor.b32  	%r952, %r952, %r632;
	ld.global.u32 	%r633, [%rd6+192];
	xor.b32  	%r951, %r951, %r633;
	ld.global.u32 	%r634, [%rd6+196];
	xor.b32  	%r950, %r950, %r634;
$L__BB0_26:
	and.b32  	%r636, %r563, 1024;
	setp.eq.s32 	%p15, %r636, 0;
	@%p15 bra 	$L__BB0_28;
	ld.global.u32 	%r637, [%rd6+200];
	xor.b32  	%r954, %r954, %r637;
	ld.global.u32 	%r638, [%rd6+204];
	xor.b32  	%r953, %r953, %r638;
	ld.global.u32 	%r639, [%rd6+208];
	xor.b32  	%r952, %r952, %r639;
	ld.global.u32 	%r640, [%rd6+212];
	xor.b32  	%r951, %r951, %r640;
	ld.global.u32 	%r641, [%rd6+216];
	xor.b32  	%r950, %r950, %r641;
$L__BB0_28:
	and.b32  	%r643, %r563, 2048;
	setp.eq.s32 	%p16, %r643, 0;
	@%p16 bra 	$L__BB0_30;
	ld.global.u32 	%r644, [%rd6+220];
	xor.b32  	%r954, %r954, %r644;
	ld.global.u32 	%r645, [%rd6+224];
	xor.b32  	%r953, %r953, %r645;
	ld.global.u32 	%r646, [%rd6+228];
	xor.b32  	%r952, %r952, %r646;
	ld.global.u32 	%r647, [%rd6+232];
	xor.b32  	%r951, %r951, %r647;
	ld.global.u32 	%r648, [%rd6+236];
	xor.b32  	%r950, %r950, %r648;
$L__BB0_30:
	and.b32  	%r650, %r563, 4096;
	setp.eq.s32 	%p17, %r650, 0;
	@%p17 bra 	$L__BB0_32;
	ld.global.u32 	%r651, [%rd6+240];
	xor.b32  	%r954, %r954, %r651;
	ld.global.u32 	%r652, [%rd6+244];
	xor.b32  	%r953, %r953, %r652;
	ld.global.u32 	%r653, [%rd6+248];
	xor.b32  	%r952, %r952, %r653;
	ld.global.u32 	%r654, [%rd6+252];
	xor.b32  	%r951, %r951, %r654;
	ld.global.u32 	%r655, [%rd6+256];
	xor.b32  	%r950, %r950, %r655;
$L__BB0_32:
	and.b32  	%r657, %r563, 8192;
	setp.eq.s32 	%p18, %r657, 0;
	@%p18 bra 	$L__BB0_34;
	ld.global.u32 	%r658, [%rd6+260];
	xor.b32  	%r954, %r954, %r658;
	ld.global.u32 	%r659, [%rd6+264];
	xor.b32  	%r953, %r953, %r659;
	ld.global.u32 	%r660, [%rd6+268];
	xor.b32  	%r952, %r952, %r660;
	ld.global.u32 	%r661, [%rd6+272];
	xor.b32  	%r951, %r951, %r661;
	ld.global.u32 	%r662, [%rd6+276];
	xor.b32  	%r950, %r950, %r662;
$L__BB0_34:
	and.b32  	%r664, %r563, 16384;
	setp.eq.s32 	%p19, %r664, 0;
	@%p19 bra 	$L__BB0_36;
	ld.global.u32 	%r665, [%rd6+280];
	xor.b32  	%r954, %r954, %r665;
	ld.global.u32 	%r666, [%rd6+284];
	xor.b32  	%r953, %r953, %r666;
	ld.global.u32 	%r667, [%rd6+288];
	xor.b32  	%r952, %r952, %r667;
	ld.global.u32 	%r668, [%rd6+292];
	xor.b32  	%r951, %r951, %r668;
	ld.global.u32 	%r669, [%rd6+296];
	xor.b32  	%r950, %r950, %r669;
$L__BB0_36:
	and.b32  	%r671, %r563, 32768;
	setp.eq.s32 	%p20, %r671, 0;
	@%p20 bra 	$L__BB0_38;
	ld.global.u32 	%r672, [%rd6+300];
	xor.b32  	%r954, %r954, %r672;
	ld.global.u32 	%r673, [%rd6+304];
	xor.b32  	%r953, %r953, %r673;
	ld.global.u32 	%r674, [%rd6+308];
	xor.b32  	%r952, %r952, %r674;
	ld.global.u32 	%r675, [%rd6+312];
	xor.b32  	%r951, %r951, %r675;
	ld.global.u32 	%r676, [%rd6+316];
	xor.b32  	%r950, %r950, %r676;
$L__BB0_38:
	add.s32 	%r949, %r949, 16;
	setp.ne.s32 	%p21, %r949, 32;
	@%p21 bra 	$L__BB0_6;
	mad.lo.s32 	%r677, %r943, -31, %r17;
	add.s32 	%r943, %r677, 1;
	setp.ne.s32 	%p22, %r943, 5;
	@%p22 bra 	$L__BB0_5;
	st.local.u32 	[%rd1+4], %r954;
	st.local.v2.u32 	[%rd1+8], {%r953, %r952};
	st.local.v2.u32 	[%rd1+16], {%r951, %r950};
	setp.eq.s64 	%p23, %rd4, 1;
	@%p23 bra 	$L__BB0_115;
	mov.b32 	%r950, 0;
	mov.u32 	%r1043, %r950;
	mov.u32 	%r1044, %r950;
	mov.u32 	%r953, %r950;
	mov.u32 	%r954, %r950;
	mov.u32 	%r1035, %r950;
$L__BB0_42:
	mul.wide.u32 	%rd18, %r1035, 4;
	add.s64 	%rd19, %rd1, %rd18;
	ld.local.u32 	%r192, [%rd19+4];
	shl.b32 	%r193, %r1035, 5;
	mov.b32 	%r1041, 0;
$L__BB0_43:
	.pragma "nounroll";
	shr.u32 	%r680, %r192, %r1041;
	and.b32  	%r681, %r680, 1;
	setp.eq.b32 	%p24, %r681, 1;
	not.pred 	%p25, %p24;
	add.s32 	%r682, %r193, %r1041;
	mul.lo.s32 	%r683, %r682, 5;
	mul.wide.u32 	%rd20, %r683, 4;
	add.s64 	%rd7, %rd5, %rd20;
	@%p25 bra 	$L__BB0_45;
	ld.global.u32 	%r684, [%rd7];
	xor.b32  	%r954, %r954, %r684;
	ld.global.u32 	%r685, [%rd7+4];
	xor.b32  	%r953, %r953, %r685;
	ld.global.u32 	%r686, [%rd7+8];
	xor.b32  	%r1044, %r1044, %r686;
	ld.global.u32 	%r687, [%rd7+12];
	xor.b32  	%r1043, %r1043, %r687;
	ld.global.u32 	%r688, [%rd7+16];
	xor.b32  	%r950, %r950, %r688;
$L__BB0_45:
	and.b32  	%r690, %r680, 2;
	setp.eq.s32 	%p26, %r690, 0;
	@%p26 bra 	$L__BB0_47;
	ld.global.u32 	%r691, [%rd7+20];
	xor.b32  	%r954, %r954, %r691;
	ld.global.u32 	%r692, [%rd7+24];
	xor.b32  	%r953, %r953, %r692;
	ld.global.u32 	%r693, [%rd7+28];
	xor.b32  	%r1044, %r1044, %r693;
	ld.global.u32 	%r694, [%rd7+32];
	xor.b32  	%r1043, %r1043, %r694;
	ld.global.u32 	%r695, [%rd7+36];
	xor.b32  	%r950, %r950, %r695;
$L__BB0_47:
	and.b32  	%r697, %r680, 4;
	setp.eq.s32 	%p27, %r697, 0;
	@%p27 bra 	$L__BB0_49;
	ld.global.u32 	%r698, [%rd7+40];
	xor.b32  	%r954, %r954, %r698;
	ld.global.u32 	%r699, [%rd7+44];
	xor.b32  	%r953, %r953, %r699;
	ld.global.u32 	%r700, [%rd7+48];
	xor.b32  	%r1044, %r1044, %r700;
	ld.global.u32 	%r701, [%rd7+52];
	xor.b32  	%r1043, %r1043, %r701;
	ld.global.u32 	%r702, [%rd7+56];
	xor.b32  	%r950, %r950, %r702;
$L__BB0_49:
	and.b32  	%r704, %r680, 8;
	setp.eq.s32 	%p28, %r704, 0;
	@%p28 bra 	$L__BB0_51;
	ld.global.u32 	%r705, [%rd7+60];
	xor.b32  	%r954, %r954, %r705;
	ld.global.u32 	%r706, [%rd7+64];
	xor.b32  	%r953, %r953, %r706;
	ld.global.u32 	%r707, [%rd7+68];
	xor.b32  	%r1044, %r1044, %r707;
	ld.global.u32 	%r708, [%rd7+72];
	xor.b32  	%r1043, %r1043, %r708;
	ld.global.u32 	%r709, [%rd7+76];
	xor.b32  	%r950, %r950, %r709;
$L__BB0_51:
	and.b32  	%r711, %r680, 16;
	setp.eq.s32 	%p29, %r711, 0;
	@%p29 bra 	$L__BB0_53;
	ld.global.u32 	%r712, [%rd7+80];
	xor.b32  	%r954, %r954, %r712;
	ld.global.u32 	%r713, [%rd7+84];
	xor.b32  	%r953, %r953, %r713;
	ld.global.u32 	%r714, [%rd7+88];
	xor.b32  	%r1044, %r1044, %r714;
	ld.global.u32 	%r715, [%rd7+92];
	xor.b32  	%r1043, %r1043, %r715;
	ld.global.u32 	%r716, [%rd7+96];
	xor.b32  	%r950, %r950, %r716;
$L__BB0_53:
	and.b32  	%r718, %r680, 32;
	setp.eq.s32 	%p30, %r718, 0;
	@%p30 bra 	$L__BB0_55;
	ld.global.u32 	%r719, [%rd7+100];
	xor.b32  	%r954, %r954, %r719;
	ld.global.u32 	%r720, [%rd7+104];
	xor.b32  	%r953, %r953, %r720;
	ld.global.u32 	%r721, [%rd7+108];
	xor.b32  	%r1044, %r1044, %r721;
	ld.global.u32 	%r722, [%rd7+112];
	xor.b32  	%r1043, %r1043, %r722;
	ld.global.u32 	%r723, [%rd7+116];
	xor.b32  	%r950, %r950, %r723;
$L__BB0_55:
	and.b32  	%r725, %r680, 64;
	setp.eq.s32 	%p31, %r725, 0;
	@%p31 bra 	$L__BB0_57;
	ld.global.u32 	%r726, [%rd7+120];
	xor.b32  	%r954, %r954, %r726;
	ld.global.u32 	%r727, [%rd7+124];
	xor.b32  	%r953, %r953, %r727;
	ld.global.u32 	%r728, [%rd7+128];
	xor.b32  	%r1044, %r1044, %r728;
	ld.global.u32 	%r729, [%rd7+132];
	xor.b32  	%r1043, %r1043, %r729;
	ld.global.u32 	%r730, [%rd7+136];
	xor.b32  	%r950, %r950, %r730;
$L__BB0_57:
	and.b32  	%r732, %r680, 128;
	setp.eq.s32 	%p32, %r732, 0;
	@%p32 bra 	$L__BB0_59;
	ld.global.u32 	%r733, [%rd7+140];
	xor.b32  	%r954, %r954, %r733;
	ld.global.u32 	%r734, [%rd7+144];
	xor.b32  	%r953, %r953, %r734;
	ld.global.u32 	%r735, [%rd7+148];
	xor.b32  	%r1044, %r1044, %r735;
	ld.global.u32 	%r736, [%rd7+152];
	xor.b32  	%r1043, %r1043, %r736;
	ld.global.u32 	%r737, [%rd7+156];
	xor.b32  	%r950, %r950, %r737;
$L__BB0_59:
	and.b32  	%r739, %r680, 256;
	setp.eq.s32 	%p33, %r739, 0;
	@%p33 bra 	$L__BB0_61;
	ld.global.u32 	%r740, [%rd7+160];
	xor.b32  	%r954, %r954, %r740;
	ld.global.u32 	%r741, [%rd7+164];
	xor.b32  	%r953, %r953, %r741;
	ld.global.u32 	%r742, [%rd7+168];
	xor.b32  	%r1044, %r1044, %r742;
	ld.global.u32 	%r743, [%rd7+172];
	xor.b32  	%r1043, %r1043, %r743;
	ld.global.u32 	%r744, [%rd7+176];
	xor.b32  	%r950, %r950, %r744;
$L__BB0_61:
	and.b32  	%r746, %r680, 512;
	setp.eq.s32 	%p34, %r746, 0;
	@%p34 bra 	$L__BB0_63;
	ld.global.u32 	%r747, [%rd7+180];
	xor.b32  	%r954, %r954, %r747;
	ld.global.u32 	%r748, [%rd7+184];
	xor.b32  	%r953, %r953, %r748;
	ld.global.u32 	%r749, [%rd7+188];
	xor.b32  	%r1044, %r1044, %r749;
	ld.global.u32 	%r750, [%rd7+192];
	xor.b32  	%r1043, %r1043, %r750;
	ld.global.u32 	%r751, [%rd7+196];
	xor.b32  	%r950, %r950, %r751;
$L__BB0_63:
	and.b32  	%r753, %r680, 1024;
	setp.eq.s32 	%p35, %r753, 0;
	@%p35 bra 	$L__BB0_65;
	ld.global.u32 	%r754, [%rd7+200];
	xor.b32  	%r954, %r954, %r754;
	ld.global.u32 	%r755, [%rd7+204];
	xor.b32  	%r953, %r953, %r755;
	ld.global.u32 	%r756, [%rd7+208];
	xor.b32  	%r1044, %r1044, %r756;
	ld.global.u32 	%r757, [%rd7+212];
	xor.b32  	%r1043, %r1043, %r757;
	ld.global.u32 	%r758, [%rd7+216];
	xor.b32  	%r950, %r950, %r758;
$L__BB0_65:
	and.b32  	%r760, %r680, 2048;
	setp.eq.s32 	%p36, %r760, 0;
	@%p36 bra 	$L__BB0_67;
	ld.global.u32 	%r761, [%rd7+220];
	xor.b32  	%r954, %r954, %r761;
	ld.global.u32 	%r762, [%rd7+224];
	xor.b32  	%r953, %r953, %r762;
	ld.global.u32 	%r763, [%rd7+228];
	xor.b32  	%r1044, %r1044, %r763;
	ld.global.u32 	%r764, [%rd7+232];
	xor.b32  	%r1043, %r1043, %r764;
	ld.global.u32 	%r765, [%rd7+236];
	xor.b32  	%r950, %r950, %r765;
$L__BB0_67:
	and.b32  	%r767, %r680, 4096;
	setp.eq.s32 	%p37, %r767, 0;
	@%p37 bra 	$L__BB0_69;
	ld.global.u32 	%r768, [%rd7+240];
	xor.b32  	%r954, %r954, %r768;
	ld.global.u32 	%r769, [%rd7+244];
	xor.b32  	%r953, %r953, %r769;
	ld.global.u32 	%r770, [%rd7+248];
	xor.b32  	%r1044, %r1044, %r770;
	ld.global.u32 	%r771, [%rd7+252];
	xor.b32  	%r1043, %r1043, %r771;
	ld.global.u32 	%r772, [%rd7+256];
	xor.b32  	%r950, %r950, %r772;
$L__BB0_69:
	and.b32  	%r774, %r680, 8192;
	setp.eq.s32 	%p38, %r774, 0;
	@%p38 bra 	$L__BB0_71;
	ld.global.u32 	%r775, [%rd7+260];
	xor.b32  	%r954, %r954, %r775;
	ld.global.u32 	%r776, [%rd7+264];
	xor.b32  	%r953, %r953, %r776;
	ld.global.u32 	%r777, [%rd7+268];
	xor.b32  	%r1044, %r1044, %r777;
	ld.global.u32 	%r778, [%rd7+272];
	xor.b32  	%r1043, %r1043, %r778;
	ld.global.u32 	%r779, [%rd7+276];
	xor.b32  	%r950, %r950, %r779;
$L__BB0_71:
	and.b32  	%r781, %r680, 16384;
	setp.eq.s32 	%p39, %r781, 0;
	@%p39 bra 	$L__BB0_73;
	ld.global.u32 	%r782, [%rd7+280];
	xor.b32  	%r954, %r954, %r782;
	ld.global.u32 	%r783, [%rd7+284];
	xor.b32  	%r953, %r953, %r783;
	ld.global.u32 	%r784, [%rd7+288];
	xor.b32  	%r1044, %r1044, %r784;
	ld.global.u32 	%r785, [%rd7+292];
	xor.b32  	%r1043, %r1043, %r785;
	ld.global.u32 	%r786, [%rd7+296];
	xor.b32  	%r950, %r950, %r786;
$L__BB0_73:
	and.b32  	%r788, %r680, 32768;
	setp.eq.s32 	%p40, %r788, 0;
	@%p40 bra 	$L__BB0_75;
	ld.global.u32 	%r789, [%rd7+300];
	xor.b32  	%r954, %r954, %r789;
	ld.global.u32 	%r790, [%rd7+304];
	xor.b32  	%r953, %r953, %r790;
	ld.global.u32 	%r791, [%rd7+308];
	xor.b32  	%r1044, %r1044, %r791;
	ld.global.u32 	%r792, [%rd7+312];
	xor.b32  	%r1043, %r1043, %r792;
	ld.global.u32 	%r793, [%rd7+316];
	xor.b32  	%r950, %r950, %r793;
$L__BB0_75:
	add.s32 	%r1041, %r1041, 16;
	setp.ne.s32 	%p41, %r1041, 32;
	@%p41 bra 	$L__BB0_43;
	mad.lo.s32 	%r794, %r1035, -31, %r193;
	add.s32 	%r1035, %r794, 1;
	setp.ne.s32 	%p42, %r1035, 5;
	@%p42 bra 	$L__BB0_42;
	st.local.u32 	[%rd1+4], %r954;
	st.local.v2.u32 	[%rd1+8], {%r953, %r1044};
	st.local.v2.u32 	[%rd1+16], {%r1043, %r950};
	setp.ne.s64 	%p43, %rd4, 3;
	@%p43 bra 	$L__BB0_115;
	mov.b32 	%r950, 0;
	mov.u32 	%r1135, %r950;
	mov.u32 	%r1136, %r950;
	mov.u32 	%r953, %r950;
	mov.u32 	%r954, %r950;
	mov.u32 	%r1127, %r950;
$L__BB0_79:
	mul.wide.u32 	%rd21, %r1127, 4;
	add.s64 	%rd22, %rd1, %rd21;
	ld.local.u32 	%r368, [%rd22+4];
	shl.b32 	%r369, %r1127, 5;
	mov.b32 	%r1133, 0;
$L__BB0_80:
	.pragma "nounroll";
	shr.u32 	%r797, %r368, %r1133;
	and.b32  	%r798, %r797, 1;
	setp.eq.b32 	%p44, %r798, 1;
	not.pred 	%p45, %p44;
	add.s32 	%r799, %r369, %r1133;
	mul.lo.s32 	%r800, %r799, 5;
	mul.wide.u32 	%rd23, %r800, 4;
	add.s64 	%rd8, %rd5, %rd23;
	@%p45 bra 	$L__BB0_82;
	ld.global.u32 	%r801, [%rd8];
	xor.b32  	%r954, %r954, %r801;
	ld.global.u32 	%r802, [%rd8+4];
	xor.b32  	%r953, %r953, %r802;
	ld.global.u32 	%r803, [%rd8+8];
	xor.b32  	%r1136, %r1136, %r803;
	ld.global.u32 	%r804, [%rd8+12];
	xor.b32  	%r1135, %r1135, %r804;
	ld.global.u32 	%r805, [%rd8+16];
	xor.b32  	%r950, %r950, %r805;
$L__BB0_82:
	and.b32  	%r807, %r797, 2;
	setp.eq.s32 	%p46, %r807, 0;
	@%p46 bra 	$L__BB0_84;
	ld.global.u32 	%r808, [%rd8+20];
	xor.b32  	%r954, %r954, %r808;
	ld.global.u32 	%r809, [%rd8+24];
	xor.b32  	%r953, %r953, %r809;
	ld.global.u32 	%r810, [%rd8+28];
	xor.b32  	%r1136, %r1136, %r810;
	ld.global.u32 	%r811, [%rd8+32];
	xor.b32  	%r1135, %r1135, %r811;
	ld.global.u32 	%r812, [%rd8+36];
	xor.b32  	%r950, %r950, %r812;
$L__BB0_84:
	and.b32  	%r814, %r797, 4;
	setp.eq.s32 	%p47, %r814, 0;
	@%p47 bra 	$L__BB0_86;
	ld.global.u32 	%r815, [%rd8+40];
	xor.b32  	%r954, %r954, %r815;
	ld.global.u32 	%r816, [%rd8+44];
	xor.b32  	%r953, %r953, %r816;
	ld.global.u32 	%r817, [%rd8+48];
	xor.b32  	%r1136, %r1136, %r817;
	ld.global.u32 	%r818, [%rd8+52];
	xor.b32  	%r1135, %r1135, %r818;
	ld.global.u32 	%r819, [%rd8+56];
	xor.b32  	%r950, %r950, %r819;
$L__BB0_86:
	and.b32  	%r821, %r797, 8;
	setp.eq.s32 	%p48, %r821, 0;
	@%p48 bra 	$L__BB0_88;
	ld.global.u32 	%r822, [%rd8+60];
	xor.b32  	%r954, %r954, %r822;
	ld.global.u32 	%r823, [%rd8+64];
	xor.b32  	%r953, %r953, %r823;
	ld.global.u32 	%r824, [%rd8+68];
	xor.b32  	%r1136, %r1136, %r824;
	ld.global.u32 	%r825, [%rd8+72];
	xor.b32  	%r1135, %r1135, %r825;
	ld.global.u32 	%r826, [%rd8+76];
	xor.b32  	%r950, %r950, %r826;
$L__BB0_88:
	and.b32  	%r828, %r797, 16;
	setp.eq.s32 	%p49, %r828, 0;
	@%p49 bra 	$L__BB0_90;
	ld.global.u32 	%r829, [%rd8+80];
	xor.b32  	%r954, %r954, %r829;
	ld.global.u32 	%r830, [%rd8+84];
	xor.b32  	%r953, %r953, %r830;
	ld.global.u32 	%r831, [%rd8+88];
	xor.b32  	%r1136, %r1136, %r831;
	ld.global.u32 	%r832, [%rd8+92];
	xor.b32  	%r1135, %r1135, %r832;
	ld.global.u32 	%r833, [%rd8+96];
	xor.b32  	%r950, %r950, %r833;
$L__BB0_90:
	and.b32  	%r835, %r797, 32;
	setp.eq.s32 	%p50, %r835, 0;
	@%p50 bra 	$L__BB0_92;
	ld.global.u32 	%r836, [%rd8+100];
	xor.b32  	%r954, %r954, %r836;
	ld.global.u32 	%r837, [%rd8+104];
	xor.b32  	%r953, %r953, %r837;
	ld.global.u32 	%r838, [%rd8+108];
	xor.b32  	%r1136, %r1136, %r838;
	ld.global.u32 	%r839, [%rd8+112];
	xor.b32  	%r1135, %r1135, %r839;
	ld.global.u32 	%r840, [%rd8+116];
	xor.b32  	%r950, %r950, %r840;
$L__BB0_92:
	and.b32  	%r842, %r797, 64;
	setp.eq.s32 	%p51, %r842, 0;
	@%p51 bra 	$L__BB0_94;
	ld.global.u32 	%r843, [%rd8+120];
	xor.b32  	%r954, %r954, %r843;
	ld.global.u32 	%r844, [%rd8+124];
	xor.b32  	%r953, %r953, %r844;
	ld.global.u32 	%r845, [%rd8+128];
	xor.b32  	%r1136, %r1136, %r845;
	ld.global.u32 	%r846, [%rd8+132];
	xor.b32  	%r1135, %r1135, %r846;
	ld.global.u32 	%r847, [%rd8+136];
	xor.b32  	%r950, %r950, %r847;
$L__BB0_94:
	and.b32  	%r849, %r797, 128;
	setp.eq.s32 	%p52, %r849, 0;
	@%p52 bra 	$L__BB0_96;
	ld.global.u32 	%r850, [%rd8+140];
	xor.b32  	%r954, %r954, %r850;
	ld.global.u32 	%r851, [%rd8+144];
	xor.b32  	%r953, %r953, %r851;
	ld.global.u32 	%r852, [%rd8+148];
	xor.b32  	%r1136, %r1136, %r852;
	ld.global.u32 	%r853, [%rd8+152];
	xor.b32  	%r1135, %r1135, %r853;
	ld.global.u32 	%r854, [%rd8+156];
	xor.b32  	%r950, %r950, %r854;
$L__BB0_96:
	and.b32  	%r856, %r797, 256;
	setp.eq.s32 	%p53, %r856, 0;
	@%p53 bra 	$L__BB0_98;
	ld.global.u32 	%r857, [%rd8+160];
	xor.b32  	%r954, %r954, %r857;
	ld.global.u32 	%r858, [%rd8+164];
	xor.b32  	%r953, %r953, %r858;
	ld.global.u32 	%r859, [%rd8+168];
	xor.b32  	%r1136, %r1136, %r859;
	ld.global.u32 	%r860, [%rd8+172];
	xor.b32  	%r1135, %r1135, %r860;
	ld.global.u32 	%r861, [%rd8+176];
	xor.b32  	%r950, %r950, %r861;
$L__BB0_98:
	and.b32  	%r863, %r797, 512;
	setp.eq.s32 	%p54, %r863, 0;
	@%p54 bra 	$L__BB0_100;
	ld.global.u32 	%r864, [%rd8+180];
	xor.b32  	%r954, %r954, %r864;
	ld.global.u32 	%r865, [%rd8+184];
	xor.b32  	%r953, %r953, %r865;
	ld.global.u32 	%r866, [%rd8+188];
	xor.b32  	%r1136, %r1136, %r866;
	ld.global.u32 	%r867, [%rd8+192];
	xor.b32  	%r1135, %r1135, %r867;
	ld.global.u32 	%r868, [%rd8+196];
	xor.b32  	%r950, %r950, %r868;
$L__BB0_100:
	and.b32  	%r870, %r797, 1024;
	setp.eq.s32 	%p55, %r870, 0;
	@%p55 bra 	$L__BB0_102;
	ld.global.u32 	%r871, [%rd8+200];
	xor.b32  	%r954, %r954, %r871;
	ld.global.u32 	%r872, [%rd8+204];
	xor.b32  	%r953, %r953, %r872;
	ld.global.u32 	%r873, [%rd8+208];
	xor.b32  	%r1136, %r1136, %r873;
	ld.global.u32 	%r874, [%rd8+212];
	xor.b32  	%r1135, %r1135, %r874;
	ld.global.u32 	%r875, [%rd8+216];
	xor.b32  	%r950, %r950, %r875;
$L__BB0_102:
	and.b32  	%r877, %r797, 2048;
	setp.eq.s32 	%p56, %r877, 0;
	@%p56 bra 	$L__BB0_104;
	ld.global.u32 	%r878, [%rd8+220];
	xor.b32  	%r954, %r954, %r878;
	ld.global.u32 	%r879, [%rd8+224];
	xor.b32  	%r953, %r953, %r879;
	ld.global.u32 	%r880, [%rd8+228];
	xor.b32  	%r1136, %r1136, %r880;
	ld.global.u32 	%r881, [%rd8+232];
	xor.b32  	%r1135, %r1135, %r881;
	ld.global.u32 	%r882, [%rd8+236];
	xor.b32  	%r950, %r950, %r882;
$L__BB0_104:
	and.b32  	%r884, %r797, 4096;
	setp.eq.s32 	%p57, %r884, 0;
	@%p57 bra 	$L__BB0_106;
	ld.global.u32 	%r885, [%rd8+240];
	xor.b32  	%r954, %r954, %r885;
	ld.global.u32 	%r886, [%rd8+244];
	xor.b32  	%r953, %r953, %r886;
	ld.global.u32 	%r887, [%rd8+248];
	xor.b32  	%r1136, %r1136, %r887;
	ld.global.u32 	%r888, [%rd8+252];
	xor.b32  	%r1135, %r1135, %r888;
	ld.global.u32 	%r889, [%rd8+256];
	xor.b32  	%r950, %r950, %r889;
$L__BB0_106:
	and.b32  	%r891, %r797, 8192;
	setp.eq.s32 	%p58, %r891, 0;
	@%p58 bra 	$L__BB0_108;
	ld.global.u32 	%r892, [%rd8+260];
	xor.b32  	%r954, %r954, %r892;
	ld.global.u32 	%r893, [%rd8+264];
	xor.b32  	%r953, %r953, %r893;
	ld.global.u32 	%r894, [%rd8+268];
	xor.b32  	%r1136, %r1136, %r894;
	ld.global.u32 	%r895, [%rd8+272];
	xor.b32  	%r1135, %r1135, %r895;
	ld.global.u32 	%r896, [%rd8+276];
	xor.b32  	%r950, %r950, %r896;
$L__BB0_108:
	and.b32  	%r898, %r797, 16384;
	setp.eq.s32 	%p59, %r898, 0;
	@%p59 bra 	$L__BB0_110;
	ld.global.u32 	%r899, [%rd8+280];
	xor.b32  	%r954, %r954, %r899;
	ld.global.u32 	%r900, [%rd8+284];
	xor.b32  	%r953, %r953, %r900;
	ld.global.u32 	%r901, [%rd8+288];
	xor.b32  	%r1136, %r1136, %r901;
	ld.global.u32 	%r902, [%rd8+292];
	xor.b32  	%r1135, %r1135, %r902;
	ld.global.u32 	%r903, [%rd8+296];
	xor.b32  	%r950, %r950, %r903;
$L__BB0_110:
	and.b32  	%r905, %r797, 32768;
	setp.eq.s32 	%p60, %r905, 0;
	@%p60 bra 	$L__BB0_112;
	ld.global.u32 	%r906, [%rd8+300];
	xor.b32  	%r954, %r954, %r906;
	ld.global.u32 	%r907, [%rd8+304];
	xor.b32  	%r953, %r953, %r907;
	ld.global.u32 	%r908, [%rd8+308];
	xor.b32  	%r1136, %r1136, %r908;
	ld.global.u32 	%r909, [%rd8+312];
	xor.b32  	%r1135, %r1135, %r909;
	ld.global.u32 	%r910, [%rd8+316];
	xor.b32  	%r950, %r950, %r910;
$L__BB0_112:
	add.s32 	%r1133, %r1133, 16;
	setp.ne.s32 	%p61, %r1133, 32;
	@%p61 bra 	$L__BB0_80;
	mad.lo.s32 	%r911, %r1127, -31, %r369;
	add.s32 	%r1127, %r911, 1;
	setp.ne.s32 	%p62, %r1127, 5;
	@%p62 bra 	$L__BB0_79;
	st.local.u32 	[%rd1+4], %r954;
	st.local.v2.u32 	[%rd1+8], {%r953, %r1136};
	st.local.v2.u32 	[%rd1+16], {%r1135, %r950};
$L__BB0_115:
	shr.u64 	%rd27, %rd3, 2;
	add.s32 	%r937, %r937, 1;
	setp.gt.u64 	%p63, %rd3, 3;
	@%p63 bra 	$L__BB0_3;
$L__BB0_116:
	shr.u32 	%r912, %r954, 2;
	xor.b32  	%r913, %r912, %r954;
	shl.b32 	%r914, %r950, 4;
	shl.b32 	%r915, %r913, 1;
	xor.b32  	%r916, %r915, %r914;
	xor.b32  	%r917, %r916, %r913;
	xor.b32  	%r918, %r917, %r950;
	add.s32 	%r919, %r2, %r918;
	add.s32 	%r920, %r919, 362437;
	shr.u32 	%r921, %r953, 2;
	xor.b32  	%r922, %r921, %r953;
	shl.b32 	%r923, %r918, 4;
	shl.b32 	%r924, %r922, 1;
	xor.b32  	%r925, %r924, %r923;
	xor.b32  	%r926, %r925, %r922;
	xor.b32  	%r927, %r926, %r918;
	add.s32 	%r928, %r2, %r927;
	add.s32 	%r929, %r928, 724874;
	cvt.rn.f32.u32 	%f1, %r920;
	fma.rn.f32 	%f2, %f1, 0f2F800000, 0f2F000000;
	cvt.rn.f32.u32 	%f3, %r929;
	fma.rn.f32 	%f4, %f3, 0f30C90FDB, 0f30490FDB;
	setp.lt.f32 	%p64, %f2, 0f00800000;
	mul.f32 	%f5, %f2, 0f4B000000;
	selp.f32 	%f6, %f5, %f2, %p64;
	selp.f32 	%f7, 0fC1B80000, 0f00000000, %p64;
	mov.b32 	%r930, %f6;
	add.s32 	%r931, %r930, -1059760811;
	and.b32  	%r932, %r931, -8388608;
	sub.s32 	%r933, %r930, %r932;
	mov.b32 	%f8, %r933;
	cvt.rn.f32.s32 	%f9, %r932;
	fma.rn.f32 	%f10, %f9, 0f34000000, %f7;
	add.f32 	%f11, %f8, 0fBF800000;
	fma.rn.f32 	%f12, %f11, 0fBE055027, 0f3E1039F6;
	fma.rn.f32 	%f13, %f12, %f11, 0fBDF8CDCC;
	fma.rn.f32 	%f14, %f13, %f11, 0f3E0F2955;
	fma.rn.f32 	%f15, %f14, %f11, 0fBE2AD8B9;
	fma.rn.f32 	%f16, %f15, %f11, 0f3E4CED0B;
	fma.rn.f32 	%f17, %f16, %f11, 0fBE7FFF22;
	fma.rn.f32 	%f18, %f17, %f11, 0f3EAAAA78;
	fma.rn.f32 	%f19, %f18, %f11, 0fBF000000;
	mul.f32 	%f20, %f11, %f19;
	fma.rn.f32 	%f21, %f20, %f11, %f11;
	fma.rn.f32 	%f22, %f10, 0f3F317218, %f21;
	setp.gt.u32 	%p65, %r930, 2139095039;
	fma.rn.f32 	%f23, %f6, 0f7F800000, 0f7F800000;
	selp.f32 	%f24, %f23, %f22, %p65;
	setp.eq.f32 	%p66, %f6, 0f00000000;
	mul.f32 	%f25, %f24, 0fC0000000;
	selp.f32 	%f26, 0f7F800000, %f25, %p66;
	sqrt.rn.f32 	%f27, %f26;
	sin.approx.f32 	%f28, %f4;
	mul.f32 	%f29, %f27, %f28;
	cvt.f64.f32 	%fd1, %f29;
	cvt.rn.f64.s32 	%fd2, %r545;
	mov.f64 	%fd3, 0d4000000000000000;
	div.rn.f64 	%fd4, %fd3, %fd2;
	sqrt.rn.f64 	%fd5, %fd4;
	mul.f64 	%fd6, %fd5, %fd1;
	cvta.to.global.u64 	%rd24, %rd10;
	shl.b64 	%rd25, %rd2, 3;
	add.s64 	%rd26, %rd24, %rd25;
	st.global.f64 	[%rd26], %fd6;
$L__BB0_117:
	ret;

}


// ===== COMPILED SASS (sm_100) =====

	.target	sm_100

	.elftype	@"ET_EXEC"


//--------------------- .note.nv.tkinfo           --------------------------
	.section	.note.nv.tkinfo,"",@"SHT_NOTE"
	.sectionflags	@"SHF_NOTE_NV_TKINFO"
	.tkinfo
        /*0018*/ 	.word	0x00000002
        /*0030*/ 	.string	""
        /*0030*/ 	.string	"ptxas"
        /*0030*/ 	.string	"Cuda compilation tools, release 13.0, V13.0.88"
        /*0030*/ 	.string	"Build cuda_13.0.r13.0/compiler.36424714_0"
        /*0030*/ 	.string	"-arch sm_100 -m 64 "



//--------------------- .note.nv.cuinfo           --------------------------
	.section	.note.nv.cuinfo,"",@"SHT_NOTE"
	.sectionflags	@"SHF_NOTE_NV_CUINFO"
        /*0018*/ 	.short	0x0002
        /*001a*/ 	.short	0x0064
        /*001c*/ 	.short	0x0082
	.zero		2


//--------------------- .nv.info                  --------------------------
	.section	.nv.info,"",@"SHT_CUDA_INFO"
	.align	4


	//----- nvinfo : EIATTR_REGCOUNT
	.align		4
        /*0000*/ 	.byte	0x04, 0x2f
        /*0002*/ 	.short	(.L_10 - .L_9)
	.align		4
.L_9:
        /*0004*/ 	.word	index@(_Z23initializeWeightsKernelPdiiy)
        /*0008*/ 	.word	0x0000001f


	//----- nvinfo : EIATTR_FRAME_SIZE
	.align		4
.L_10:
        /*000c*/ 	.byte	0x04, 0x11
        /*000e*/ 	.short	(.L_12 - .L_11)
	.align		4
.L_11:
        /*0010*/ 	.word	index@($__internal_2_$__cuda_sm20_sqrt_rn_f32_slowpath)
        /*0014*/ 	.word	0x00000030


	//----- nvinfo : EIATTR_FRAME_SIZE
	.align		4
.L_12:
        /*0018*/ 	.byte	0x04, 0x11
        /*001a*/ 	.short	(.L_14 - .L_13)
	.align		4
.L_13:
        /*001c*/ 	.word	index@($__internal_1_$__cuda_sm20_dsqrt_rn_f64_mediumpath_v1)
        /*0020*/ 	.word	0x00000030


	//----- nvinfo : EIATTR_FRAME_SIZE
	.align		4
.L_14:
        /*0024*/ 	.byte	0x04, 0x11
        /*0026*/ 	.short	(.L_16 - .L_15)
	.align		4
.L_15:
        /*0028*/ 	.word	index@($__internal_0_$__cuda_sm20_div_rn_f64_full)
        /*002c*/ 	.word	0x00000030


	//----- nvinfo : EIATTR_FRAME_SIZE
	.align		4
.L_16:
        /*0030*/ 	.byte	0x04, 0x11
        /*0032*/ 	.short	(.L_18 - .L_17)
	.align		4
.L_17:
        /*0034*/ 	.word	index@(_Z23initializeWeightsKernelPdiiy)
        /*0038*/ 	.word	0x00000030


	//----- nvinfo : EIATTR_MIN_STACK_SIZE
	.align		4
.L_18:
        /*003c*/ 	.byte	0x04, 0x12
        /*003e*/ 	.short	(.L_20 - .L_19)
	.align		4
.L_19:
        /*0040*/ 	.word	index@(_Z23initializeWeightsKernelPdiiy)
        /*0044*/ 	.word	0x00000030
.L_20:


//--------------------- .nv.compat                --------------------------
	.section	.nv.compat,"",@"SHT_CUDA_COMPAT_INFO"
	.align	4
        /*0000*/ 	.byte	0x02, 0x09, 0x00, 0x00, 0x02, 0x02, 0x01, 0x00, 0x02, 0x05, 0x05, 0x00, 0x03, 0x07, 0x01, 0x01
        /*0010*/ 	.byte	0x02, 0x03, 0x00, 0x00, 0x02, 0x06, 0x01, 0x00, 0x04, 0x0b, 0x08, 0x00, 0x01, 0x00, 0x00, 0x00
        /*0020*/ 	.byte	0x00, 0x00, 0x00, 0x00


//--------------------- .nv.info._Z23initializeWeightsKernelPdiiy --------------------------
	.section	.nv.info._Z23initializeWeightsKernelPdiiy,"",@"SHT_CUDA_INFO"
	.sectionflags	@""
	.align	4


	//----- nvinfo : EIATTR_CUDA_API_VERSION
	.align		4
        /*0000*/ 	.byte	0x04, 0x37
        /*0002*/ 	.short	(.L_22 - .L_21)
.L_21:
        /*0004*/ 	.word	0x00000082


	//----- nvinfo : EIATTR_KPARAM_INFO
	.align		4
.L_22:
        /*0008*/ 	.byte	0x04, 0x17
        /*000a*/ 	.short	(.L_24 - .L_23)
.L_23:
        /*000c*/ 	.word	0x00000000
        /*0010*/ 	.short	0x0003
        /*0012*/ 	.short	0x0010
        /*0014*/ 	.byte	0x00, 0xf0, 0x21, 0x00


	//----- nvinfo : EIATTR_KPARAM_INFO
	.align		4
.L_24:
        /*0018*/ 	.byte	0x04, 0x17
        /*001a*/ 	.short	(.L_26 - .L_25)
.L_25:
        /*001c*/ 	.word	0x00000000
        /*0020*/ 	.short	0x0002
        /*0022*/ 	.short	0x000c
        /*0024*/ 	.byte	0x00, 0xf0, 0x11, 0x00


	//----- nvinfo : EIATTR_KPARAM_INFO
	.align		4
.L_26:
        /*0028*/ 	.byte	0x04, 0x17
        /*002a*/ 	.short	(.L_28 - .L_27)
.L_27:
        /*002c*/ 	.word	0x00000000
        /*0030*/ 	.short	0x0001
        /*0032*/ 	.short	0x0008
        /*0034*/ 	.byte	0x00, 0xf0, 0x11, 0x00


	//----- nvinfo : EIATTR_KPARAM_INFO
	.align		4
.L_28:
        /*0038*/ 	.byte	0x04, 0x17
        /*003a*/ 	.short	(.L_30 - .L_29)
.L_29:
        /*003c*/ 	.word	0x00000000
        /*0040*/ 	.short	0x0000
        /*0042*/ 	.short	0x0000
        /*0044*/ 	.byte	0x00, 0xf5, 0x21, 0x00


	//----- nvinfo : EIATTR_SPARSE_MMA_MASK
	.align		4
.L_30:
        /*0048*/ 	.byte	0x03, 0x50
        /*004a*/ 	.short	0x0000


	//----- nvinfo : EIATTR_MAXREG_COUNT
	.align		4
        /*004c*/ 	.byte	0x03, 0x1b
        /*004e*/ 	.short	0x00ff


	//----- nvinfo : EIATTR_MERCURY_ISA_VERSION
	.align		4
        /*0050*/ 	.byte	0x03, 0x5f
        /*0052*/ 	.short	0x0101


	//----- nvinfo : EIATTR_VRC_CTA_INIT_COUNT
	.align		4
        /*0054*/ 	.byte	0x02, 0x4a
	.zero		1
	.zero		1


	//----- nvinfo : EIATTR_EXIT_INSTR_OFFSETS
	.align		4
        /*0058*/ 	.byte	0x04, 0x1c
        /*005a*/ 	.short	(.L_32 - .L_31)


	//   ....[0]....
.L_31:
        /*005c*/ 	.word	0x00000090


	//   ....[1]....
        /*0060*/ 	.word	0x00002e20


	//----- nvinfo : EIATTR_CRS_STACK_SIZE
	.align		4
.L_32:
        /*0064*/ 	.byte	0x04, 0x1e
        /*0066*/ 	.short	(.L_34 - .L_33)
.L_33:
        /*0068*/ 	.word	0x00000000


	//----- nvinfo : EIATTR_CBANK_PARAM_SIZE
	.align		4
.L_34:
        /*006c*/ 	.byte	0x03, 0x19
        /*006e*/ 	.short	0x0018


	//----- nvinfo : EIATTR_PARAM_CBANK
	.align		4
        /*0070*/ 	.byte	0x04, 0x0a
        /*0072*/ 	.short	(.L_36 - .L_35)
	.align		4
.L_35:
        /*0074*/ 	.word	index@(.nv.constant0._Z23initializeWeightsKernelPdiiy)
        /*0078*/ 	.short	0x0380
        /*007a*/ 	.short	0x0018


	//----- nvinfo : EIATTR_SW_WAR
	.align		4
.L_36:
        /*007c*/ 	.byte	0x04, 0x36
        /*007e*/ 	.short	(.L_38 - .L_37)
.L_37:
        /*0080*/ 	.word	0x00000008
.L_38:


//--------------------- .nv.callgraph             --------------------------
	.section	.nv.callgraph,"",@"SHT_CUDA_CALLGRAPH"
	.align	4
	.sectionentsize	8
	.align		4
        /*0000*/ 	.word	0x00000000
	.align		4
        /*0004*/ 	.word	0xffffffff
	.align		4
        /*0008*/ 	.word	0x00000000
	.align		4
        /*000c*/ 	.word	0xfffffffe
	.align		4
        /*0010*/ 	.word	0x00000000
	.align		4
        /*0014*/ 	.word	0xfffffffd
	.align		4
        /*0018*/ 	.word	0x00000000
	.align		4
        /*001c*/ 	.word	0xfffffffc


//--------------------- .nv.constant4             --------------------------
	.section	.nv.constant4,"a",@progbits
	.align	8
	.align		8
.nv.constant4:
        /*0000*/ 	.dword	precalc_xorwow_matrix
	.align		8
        /*0008*/ 	.dword	precalc_xorwow_offset_matrix
	.align		8
        /*0010*/ 	.dword	mrg32k3aM1
	.align		8
        /*0018*/ 	.dword	mrg32k3aM2
	.align		8
        /*0020*/ 	.dword	mrg32k3aM1SubSeq
	.align		8
        /*0028*/ 	.dword	mrg32k3aM2SubSeq
	.align		8
        /*0030*/ 	.dword	mrg32k3aM1Seq
	.align		8
        /*0038*/ 	.dword	mrg32k3aM2Seq


//--------------------- .nv.constant3             --------------------------
	.section	.nv.constant3,"a",@progbits
	.align	8
.nv.constant3:
	.type		__cr_lgamma_table,@object
	.size		__cr_lgamma_table,(.L_8 - __cr_lgamma_table)
__cr_lgamma_table:
        /*0000*/ 	.byte	0x00, 0x00, 0x00, 0x00, 0x00, 0x00, 0x00, 0x00, 0x00, 0x00, 0x00, 0x00, 0x00, 0x00, 0x00, 0x00
        /*0010*/ 	.byte	0xef, 0x39, 0xfa, 0xfe, 0x42, 0x2e, 0xe6, 0x3f, 0x02, 0x20, 0x2a, 0xfa, 0x0b, 0xab, 0xfc, 0x3f
        /*0020*/ 	.byte	0xf9, 0x2c, 0x92, 0x7c, 0xa7, 0x6c, 0x09, 0x40, 0xc9, 0x79, 0x44, 0x3c, 0x64, 0x26, 0x13, 0x40
        /*0030*/ 	.byte	0xca, 0x01, 0xcf, 0x3a, 0x27, 0x51, 0x1a, 0x40, 0x30, 0xcc, 0x2d, 0xf3, 0xe1, 0x0c, 0x21, 0x40
        /*0040*/ 	.byte	0x0d, 0xb7, 0xfc, 0x82, 0x8e, 0x35, 0x25, 0x40
.L_8:


//--------------------- .text._Z23initializeWeightsKernelPdiiy --------------------------
	.section	.text._Z23initializeWeightsKernelPdiiy,"ax",@progbits
	.align	128
        .global         _Z23initializeWeightsKernelPdiiy
        .type           _Z23initializeWeightsKernelPdiiy,@function
        .size           _Z23initializeWeightsKernelPdiiy,(.L_x_26 - _Z23initializeWeightsKernelPdiiy)
        .other          _Z23initializeWeightsKernelPdiiy,@"STO_CUDA_ENTRY STV_DEFAULT"
_Z23initializeWeightsKernelPdiiy:
.text._Z23initializeWeightsKernelPdiiy:
[----:B------:R-:W0:Y:S01]  /*0000*/  LDC R1, c[0x0][0x37c] ;  /* 0x0000df00ff017b82 */ /* 0x000e220000000800 */
[----:B------:R-:W1:Y:S07]  /*0010*/  S2R R3, SR_TID.X ;  /* 0x0000000000037919 */ /* 0x000e6e0000002100 */
[----:B------:R-:W1:Y:S01]  /*0020*/  S2UR UR6, SR_CTAID.X ;  /* 0x00000000000679c3 */ /* 0x000e620000002500 */
[----:B------:R-:W2:Y:S01]  /*0030*/  LDCU.64 UR4, c[0x0][0x388] ;  /* 0x00007100ff0477ac */ /* 0x000ea20008000a00 */
[----:B0-----:R-:W-:-:S06]  /*0040*/  VIADD R1, R1, 0xffffffd0 ;  /* 0xffffffd001017836 */ /* 0x001fcc0000000000 */
[----:B------:R-:W1:Y:S01]  /*0050*/  LDC R8, c[0x0][0x360] ;  /* 0x0000d800ff087b82 */ /* 0x000e620000000800 */
[----:B--2---:R-:W-:Y:S01]  /*0060*/  UIMAD UR4, UR5, UR4, URZ ;  /* 0x00000004050472a4 */ /* 0x004fe2000f8e02ff */
[----:B-1----:R-:W-:-:S05]  /*0070*/  IMAD R8, R8, UR6, R3 ;  /* 0x0000000608087c24 */ /* 0x002fca000f8e0203 */
[----:B------:R-:W-:-:S13]  /*0080*/  ISETP.GE.AND P0, PT, R8, UR4, PT ;  /* 0x0000000408007c0c */ /* 0x000fda000bf06270 */
[----:B------:R-:W-:Y:S05]  /*0090*/  @P0 EXIT ;  /* 0x000000000000094d */ /* 0x000fea0003800000 */
[----:B------:R-:W0:Y:S01]  /*00a0*/  LDC.64 R2, c[0x0][0x390] ;  /* 0x0000e400ff027b82 */ /* 0x000e220000000a00 */
[----:B------:R-:W-:Y:S01]  /*00b0*/  ISETP.NE.AND P0, PT, R8, RZ, PT ;  /* 0x000000ff0800720c */ /* 0x000fe20003f05270 */
[----:B------:R-:W1:Y:S01]  /*00c0*/  LDCU.64 UR6, c[0x0][0x358] ;  /* 0x00006b00ff0677ac */ /* 0x000e620008000a00 */
[----:B------:R-:W-:Y:S01]  /*00d0*/  BSSY.RECONVERGENT B0, `(.L_x_0) ;  /* 0x0000262000007945 */ /* 0x000fe20003800200 */
[----:B0-----:R-:W-:Y:S02]  /*00e0*/  LOP3.LUT R0, R2, 0xaad26b49, RZ, 0x3c, !PT ;  /* 0xaad26b4902007812 */ /* 0x001fe400078e3cff */
[----:B------:R-:W-:-:S03]  /*00f0*/  LOP3.LUT R2, R3, 0xf7dcefdd, RZ, 0x3c, !PT ;  /* 0xf7dcefdd03027812 */ /* 0x000fc600078e3cff */
[----:B------:R-:W-:Y:S02]  /*0100*/  IMAD R0, R0, 0x4182bed5, RZ ;  /* 0x4182bed500007824 */ /* 0x000fe400078e02ff */
[----:B------:R-:W-:Y:S02]  /*0110*/  IMAD R9, R2, -0x658354e5, RZ ;  /* 0x9a7cab1b02097824 */ /* 0x000fe400078e02ff */
[C---:B------:R-:W-:Y:S01]  /*0120*/  VIADD R3, R0.reuse, 0x75bcd15 ;  /* 0x075bcd1500037836 */ /* 0x040fe20000000000 */
[C---:B------:R-:W-:Y:S01]  /*0130*/  LOP3.LUT R6, R0.reuse, 0x159a55e5, RZ, 0x3c, !PT ;  /* 0x159a55e500067812 */ /* 0x040fe200078e3cff */
[C---:B------:R-:W-:Y:S01]  /*0140*/  VIADD R5, R0.reuse, 0x583f19 ;  /* 0x00583f1900057836 */ /* 0x040fe20000000000 */
[----:B------:R-:W-:Y:S01]  /*0150*/  IADD3 R2, PT, PT, R0, 0x64f0c9, R9 ;  /* 0x0064f0c900027810 */ /* 0x000fe20007ffe009 */
[C---:B------:R-:W-:Y:S01]  /*0160*/  VIADD R7, R9.reuse, 0x1f123bb5 ;  /* 0x1f123bb509077836 */ /* 0x040fe20000000000 */
[----:B------:R-:W-:Y:S02]  /*0170*/  LOP3.LUT R4, R9, 0x5491333, RZ, 0x3c, !PT ;  /* 0x0549133309047812 */ /* 0x000fe400078e3cff */
[----:B------:R-:W-:Y:S01]  /*0180*/  SHF.R.S32.HI R0, RZ, 0x1f, R8 ;  /* 0x0000001fff007819 */ /* 0x000fe20000011408 */
[----:B------:R0:W-:Y:S04]  /*0190*/  STL.64 [R1], R2 ;  /* 0x0000000201007387 */ /* 0x0001e80000100a00 */
[----:B------:R0:W-:Y:S04]  /*01a0*/  STL.64 [R1+0x8], R6 ;  /* 0x0000080601007387 */ /* 0x0001e80000100a00 */
[----:B------:R0:W-:Y:S01]  /*01b0*/  STL.64 [R1+0x10], R4 ;  /* 0x0000100401007387 */ /* 0x0001e20000100a00 */
[----:B-1----:R-:W-:Y:S05]  /*01c0*/  @!P0 BRA `(.L_x_1) ;  /* 0x0000002400488947 */ /* 0x002fea0003800000 */
[----:B------:R-:W-:Y:S02]  /*01d0*/  IMAD.MOV.U32 R13, RZ, RZ, R0 ;  /* 0x000000ffff0d7224 */ /* 0x000fe400078e0000 */
[----:B------:R-:W-:Y:S02]  /*01e0*/  IMAD.MOV.U32 R9, RZ, RZ, RZ ;  /* 0x000000ffff097224 */ /* 0x000fe400078e00ff */
[----:B0-----:R-:W-:-:S07]  /*01f0*/  IMAD.MOV.U32 R2, RZ, RZ, R8 ;  /* 0x000000ffff027224 */ /* 0x001fce00078e0008 */
.L_x_10:
[----:B------:R-:W-:Y:S01]  /*0200*/  LOP3.LUT R0, R2, 0x3, RZ, 0xc0, !PT ;  /* 0x0000000302007812 */ /* 0x000fe200078ec0ff */
[----:B------:R-:W-:Y:S03]  /*0210*/  BSSY.RECONVERGENT B1, `(.L_x_2) ;  /* 0x0000247000017945 */ /* 0x000fe60003800200 */
[----:B------:R-:W-:-:S04]  /*0220*/  ISETP.NE.U32.AND P0, PT, R0, RZ, PT ;  /* 0x000000ff0000720c */ /* 0x000fc80003f05070 */
[----:B------:R-:W-:-:S13]  /*0230*/  ISETP.NE.AND.EX P0, PT, RZ, RZ, PT, P0 ;  /* 0x000000ffff00720c */ /* 0x000fda0003f05300 */
[----:B0-----:R-:W-:Y:S05]  /*0240*/  @!P0 BRA `(.L_x_3) ;  /* 0x00000024000c8947 */ /* 0x001fea0003800000 */
[----:B------:R-:W0:Y:S01]  /*0250*/  LDC.64 R10, c[0x4][RZ] ;  /* 0x01000000ff0a7b82 */ /* 0x000e220000000a00 */
[----:B------:R-:W-:Y:S01]  /*0260*/  IMAD.MOV.U32 R0, RZ, RZ, RZ ;  /* 0x000000ffff007224 */ /* 0x000fe200078e00ff */
[----:B------:R-:W-:Y:S02]  /*0270*/  CS2R R4, SRZ ;  /* 0x0000000000047805 */ /* 0x000fe4000001ff00 */
[----:B------:R-:W-:Y:S01]  /*0280*/  CS2R R6, SRZ ;  /* 0x0000000000067805 */ /* 0x000fe2000001ff00 */
[----:B------:R-:W-:Y:S02]  /*0290*/  IMAD.MOV.U32 R3, RZ, RZ, RZ ;  /* 0x000000ffff037224 */ /* 0x000fe400078e00ff */
[----:B0-----:R-:W-:-:S07]  /*02a0*/  IMAD.WIDE.U32 R10, R9, 0xc80, R10 ;  /* 0x00000c80090a7825 */ /* 0x001fce00078e000a */
.L_x_5:
[----:B------:R-:W-:-:S06]  /*02b0*/  IMAD R12, R0, 0x4, R1 ;  /* 0x00000004000c7824 */ /* 0x000fcc00078e0201 */
[----:B------:R-:W5:Y:S01]  /*02c0*/  LDL R12, [R12+0x4] ;  /* 0x000004000c0c7983 */ /* 0x000f620000100800 */
[----:B------:R-:W-:-:S05]  /*02d0*/  UMOV UR4, URZ ;  /* 0x000000ff00047c82 */ /* 0x000fca0008000000 */
.L_x_4:
[----:B-----5:R-:W-:Y:S01]  /*02e0*/  SHF.R.U32.HI R22, RZ, UR4, R12 ;  /* 0x00000004ff167c19 */ /* 0x020fe2000801160c */
[----:B------:R-:W-:-:S03]  /*02f0*/  IMAD.SHL.U32 R14, R0, 0x20, RZ ;  /* 0x00000020000e7824 */ /* 0x000fc600078e00ff */
[----:B------:R-:W-:Y:S01]  /*0300*/  LOP3.LUT R15, R22, 0x1, RZ, 0xc0, !PT ;  /* 0x00000001160f7812 */ /* 0x000fe200078ec0ff */
[----:B------:R-:W-:-:S03]  /*0310*/  VIADD R14, R14, UR4 ;  /* 0x000000040e0e7c36 */ /* 0x000fc60008000000 */
[----:B------:R-:W-:Y:S01]  /*0320*/  ISETP.NE.U32.AND P0, PT, R15, 0x1, PT ;  /* 0x000000010f00780c */ /* 0x000fe20003f05070 */
[----:B------:R-:W-:-:S03]  /*0330*/  IMAD R15, R14, 0x5, RZ ;  /* 0x000000050e0f7824 */ /* 0x000fc600078e02ff */
[----:B------:R-:W-:Y:S01]  /*0340*/  R2P PR, R22, 0x7e ;  /* 0x0000007e16007804 */ /* 0x000fe20000000000 */
[----:B------:R-:W-:-:S08]  /*0350*/  IMAD.WIDE.U32 R14, R15, 0x4, R10 ;  /* 0x000000040f0e7825 */ /* 0x000fd000078e000a */
[----:B------:R-:W2:Y:S04]  /*0360*/  @!P0 LDG.E R16, desc[UR6][R14.64+0x10] ;  /* 0x000010060e108981 */ /* 0x000ea8000c1e1900 */
[----:B------:R-:W3:Y:S04]  /*0370*/  @P1 LDG.E R18, desc[UR6][R14.64+0x24] ;  /* 0x000024060e121981 */ /* 0x000ee8000c1e1900 */
[----:B------:R-:W4:Y:S04]  /*0380*/  @P2 LDG.E R20, desc[UR6][R14.64+0x38] ;  /* 0x000038060e142981 */ /* 0x000f28000c1e1900 */
[----:B------:R-:W4:Y:S04]  /*0390*/  @P3 LDG.E R24, desc[UR6][R14.64+0x4c] ;  /* 0x00004c060e183981 */ /* 0x000f28000c1e1900 */
[----:B------:R-:W4:Y:S04]  /*03a0*/  @P4 LDG.E R26, desc[UR6][R14.64+0x60] ;  /* 0x000060060e1a4981 */ /* 0x000f28000c1e1900 */
[----:B------:R-:W4:Y:S04]  /*03b0*/  @!P0 LDG.E R17, desc[UR6][R14.64+0x4] ;  /* 0x000004060e118981 */ /* 0x000f28000c1e1900 */
[----:B------:R-:W4:Y:S04]  /*03c0*/  @!P0 LDG.E R19, desc[UR6][R14.64+0xc] ;  /* 0x00000c060e138981 */ /* 0x000f28000c1e1900 */
[----:B------:R-:W4:Y:S04]  /*03d0*/  @P1 LDG.E R21, desc[UR6][R14.64+0x18] ;  /* 0x000018060e151981 */ /* 0x000f28000c1e1900 */
[----:B------:R-:W4:Y:S04]  /*03e0*/  @P3 LDG.E R23, desc[UR6][R14.64+0x40] ;  /* 0x000040060e173981 */ /* 0x000f28000c1e1900 */
[----:B------:R-:W4:Y:S04]  /*03f0*/  @P5 LDG.E R25, desc[UR6][R14.64+0x70] ;  /* 0x000070060e195981 */ /* 0x000f28000c1e1900 */
[----:B------:R-:W4:Y:S01]  /*0400*/  @P6 LDG.E R28, desc[UR6][R14.64+0x88] ;  /* 0x000088060e1c6981 */ /* 0x000f22000c1e1900 */
[----:B--2---:R-:W-:-:S03]  /*0410*/  @!P0 LOP3.LUT R5, R5, R16, RZ, 0x3c, !PT ;  /* 0x0000001005058212 */ /* 0x004fc600078e3cff */
[----:B------:R-:W2:Y:S01]  /*0420*/  @!P0 LDG.E R16, desc[UR6][R14.64] ;  /* 0x000000060e108981 */ /* 0x000ea2000c1e1900 */
[----:B---3--:R-:W-:-:S03]  /*0430*/  @P1 LOP3.LUT R5, R5, R18, RZ, 0x3c, !PT ;  /* 0x0000001205051212 */ /* 0x008fc600078e3cff */
[----:B------:R-:W3:Y:S01]  /*0440*/  @!P0 LDG.E R18, desc[UR6][R14.64+0x8] ;  /* 0x000008060e128981 */ /* 0x000ee2000c1e1900 */
[----:B----4-:R-:W-:-:S03]  /*0450*/  @P2 LOP3.LUT R5, R5, R20, RZ, 0x3c, !PT ;  /* 0x0000001405052212 */ /* 0x010fc600078e3cff */
[----:B------:R-:W4:Y:S01]  /*0460*/  @P1 LDG.E R20, desc[UR6][R14.64+0x14] ;  /* 0x000014060e141981 */ /* 0x000f22000c1e1900 */
[----:B------:R-:W-:-:S03]  /*0470*/  @P3 LOP3.LUT R5, R5, R24, RZ, 0x3c, !PT ;  /* 0x0000001805053212 */ /* 0x000fc600078e3cff */
[----:B------:R-:W4:Y:S01]  /*0480*/  @P5 LDG.E R24, desc[UR6][R14.64+0x74] ;  /* 0x000074060e185981 */ /* 0x000f22000c1e1900 */
[----:B------:R-:W-:-:S03]  /*0490*/  @P4 LOP3.LUT R5, R5, R26, RZ, 0x3c, !PT ;  /* 0x0000001a05054212 */ /* 0x000fc600078e3cff */
[----:B------:R-:W4:Y:S01]  /*04a0*/  @P3 LDG.E R26, desc[UR6][R14.64+0x44] ;  /* 0x000044060e1a3981 */ /* 0x000f22000c1e1900 */
[----:B------:R-:W-:-:S03]  /*04b0*/  @!P0 LOP3.LUT R6, R6, R17, RZ, 0x3c, !PT ;  /* 0x0000001106068212 */ /* 0x000fc600078e3cff */
[----:B------:R-:W4:Y:S01]  /*04c0*/  @P1 LDG.E R17, desc[UR6][R14.64+0x20] ;  /* 0x000020060e111981 */ /* 0x000f22000c1e1900 */
[----:B------:R-:W-:-:S03]  /*04d0*/  @!P0 LOP3.LUT R4, R4, R19, RZ, 0x3c, !PT ;  /* 0x0000001304048212 */ /* 0x000fc600078e3cff */
[----:B------:R-:W4:Y:S01]  /*04e0*/  @P2 LDG.E R19, desc[UR6][R14.64+0x2c] ;  /* 0x00002c060e132981 */ /* 0x000f22000c1e1900 */
[----:B------:R-:W-:-:S03]  /*04f0*/  @P1 LOP3.LUT R6, R6, R21, RZ, 0x3c, !PT ;  /* 0x0000001506061212 */ /* 0x000fc600078e3cff */
[----:B------:R-:W4:Y:S01]  /*0500*/  @P2 LDG.E R21, desc[UR6][R14.64+0x34] ;  /* 0x000034060e152981 */ /* 0x000f22000c1e1900 */
[----:B--2---:R-:W-:-:S03]  /*0510*/  @!P0 LOP3.LUT R3, R3, R16, RZ, 0x3c, !PT ;  /* 0x0000001003038212 */ /* 0x004fc600078e3cff */
[----:B------:R-:W2:Y:S01]  /*0520*/  @P1 LDG.E R16, desc[UR6][R14.64+0x1c] ;  /* 0x00001c060e101981 */ /* 0x000ea2000c1e1900 */
[----:B---3--:R-:W-:-:S03]  /*0530*/  @!P0 LOP3.LUT R7, R7, R18, RZ, 0x3c, !PT ;  /* 0x0000001207078212 */ /* 0x008fc600078e3cff */
[----:B------:R-:W3:Y:S01]  /*0540*/  @P2 LDG.E R18, desc[UR6][R14.64+0x28] ;  /* 0x000028060e122981 */ /* 0x000ee2000c1e1900 */
[----:B----4-:R-:W-:-:S03]  /*0550*/  @P1 LOP3.LUT R3, R3, R20, RZ, 0x3c, !PT ;  /* 0x0000001403031212 */ /* 0x010fc600078e3cff */
[----:B------:R-:W4:Y:S01]  /*0560*/  @P2 LDG.E R20, desc[UR6][R14.64+0x30] ;  /* 0x000030060e142981 */ /* 0x000f22000c1e1900 */
[----:B------:R-:W-:-:S03]  /*0570*/  @P5 LOP3.LUT R5, R5, R24, RZ, 0x3c, !PT ;  /* 0x0000001805055212 */ /* 0x000fc600078e3cff */
[----:B------:R-:W4:Y:S01]  /*0580*/  @P3 LDG.E R24, desc[UR6][R14.64+0x3c] ;  /* 0x00003c060e183981 */ /* 0x000f22000c1e1900 */
[----:B------:R-:W-:-:S03]  /*0590*/  @P1 LOP3.LUT R4, R4, R17, RZ, 0x3c, !PT ;  /* 0x0000001104041212 */ /* 0x000fc600078e3cff */
[----:B------:R-:W4:Y:S01]  /*05a0*/  @P3 LDG.E R17, desc[UR6][R14.64+0x48] ;  /* 0x000048060e113981 */ /* 0x000f22000c1e1900 */
[----:B------:R-:W-:-:S03]  /*05b0*/  @P2 LOP3.LUT R6, R6, R19, RZ, 0x3c, !PT ;  /* 0x0000001306062212 */ /* 0x000fc600078e3cff */
[----:B------:R-:W4:Y:S01]  /*05c0*/  @P4 LDG.E R19, desc[UR6][R14.64+0x54] ;  /* 0x000054060e134981 */ /* 0x000f22000c1e1900 */
[----:B------:R-:W-:Y:S02]  /*05d0*/  @P2 LOP3.LUT R4, R4, R21, RZ, 0x3c, !PT ;  /* 0x0000001504042212 */ /* 0x000fe400078e3cff */
[----:B------:R-:W-:Y:S01]  /*05e0*/  @P3 LOP3.LUT R6, R6, R23, RZ, 0x3c, !PT ;  /* 0x0000001706063212 */ /* 0x000fe200078e3cff */
[----:B------:R-:W4:Y:S04]  /*05f0*/  @P4 LDG.E R21, desc[UR6][R14.64+0x5c] ;  /* 0x00005c060e154981 */ /* 0x000f28000c1e1900 */
[----:B------:R-:W4:Y:S01]  /*0600*/  @P5 LDG.E R23, desc[UR6][R14.64+0x68] ;  /* 0x000068060e175981 */ /* 0x000f22000c1e1900 */
[----:B--2---:R-:W-:-:S03]  /*0610*/  @P1 LOP3.LUT R7, R7, R16, RZ, 0x3c, !PT ;  /* 0x0000001007071212 */ /* 0x004fc600078e3cff */
[----:B------:R-:W2:Y:S01]  /*0620*/  @P4 LDG.E R16, desc[UR6][R14.64+0x50] ;  /* 0x000050060e104981 */ /* 0x000ea2000c1e1900 */
[----:B---3--:R-:W-:-:S03]  /*0630*/  @P2 LOP3.LUT R3, R3, R18, RZ, 0x3c, !PT ;  /* 0x0000001203032212 */ /* 0x008fc600078e3cff */
[----:B------:R-:W3:Y:S01]  /*0640*/  @P4 LDG.E R18, desc[UR6][R14.64+0x58] ;  /* 0x000058060e124981 */ /* 0x000ee2000c1e1900 */
[----:B----4-:R-:W-:-:S03]  /*0650*/  @P2 LOP3.LUT R7, R7, R20, RZ, 0x3c, !PT ;  /* 0x0000001407072212 */ /* 0x010fc600078e3cff */
[----:B------:R-:W4:Y:S01]  /*0660*/  @P5 LDG.E R20, desc[UR6][R14.64+0x64] ;  /* 0x000064060e145981 */ /* 0x000f22000c1e1900 */
[----:B------:R-:W-:-:S03]  /*0670*/  @P3 LOP3.LUT R3, R3, R24, RZ, 0x3c, !PT ;  /* 0x0000001803033212 */ /* 0x000fc600078e3cff */
[----:B------:R-:W4:Y:S01]  /*0680*/  @P5 LDG.E R24, desc[UR6][R14.64+0x6c] ;  /* 0x00006c060e185981 */ /* 0x000f22000c1e1900 */
[----:B------:R-:W-:Y:S02]  /*0690*/  LOP3.LUT P0, RZ, R22, 0x80, RZ, 0xc0, !PT ;  /* 0x0000008016ff7812 */ /* 0x000fe4000780c0ff */
[----:B------:R-:W-:Y:S02]  /*06a0*/  @P3 LOP3.LUT R7, R7, R26, RZ, 0x3c, !PT ;  /* 0x0000001a07073212 */ /* 0x000fe400078e3cff */
[----:B------:R-:W-:Y:S02]  /*06b0*/  @P3 LOP3.LUT R4, R4, R17, RZ, 0x3c, !PT ;  /* 0x0000001104043212 */ /* 0x000fe400078e3cff */
[----:B------:R-:W4:Y:S01]  /*06c0*/  @P6 LDG.E R17, desc[UR6][R14.64+0x7c] ;  /* 0x00007c060e116981 */ /* 0x000f22000c1e1900 */
[----:B------:R-:W-:-:S03]  /*06d0*/  @P4 LOP3.LUT R6, R6, R19, RZ, 0x3c, !PT ;  /* 0x0000001306064212 */ /* 0x000fc600078e3cff */
[----:B------:R-:W4:Y:S01]  /*06e0*/  @P6 LDG.E R19, desc[UR6][R14.64+0x84] ;  /* 0x000084060e136981 */ /* 0x000f22000c1e1900 */
[----:B------:R-:W-:-:S03]  /*06f0*/  @P4 LOP3.LUT R4, R4, R21, RZ, 0x3c, !PT ;  /* 0x0000001504044212 */ /* 0x000fc600078e3cff */
[----:B------:R-:W4:Y:S01]  /*0700*/  @P0 LDG.E R26, desc[UR6][R14.64+0x9c] ;  /* 0x00009c060e1a0981 */ /* 0x000f22000c1e1900 */
[----:B------:R-:W-:-:S03]  /*0710*/  @P5 LOP3.LUT R6, R6, R23, RZ, 0x3c, !PT ;  /* 0x0000001706065212 */ /* 0x000fc600078e3cff */
        /* <DEDUP_REMOVED lines=10> */
[----:B------:R-:W-:Y:S02]  /*07c0*/  @P5 LOP3.LUT R4, R4, R25, RZ, 0x3c, !PT ;  /* 0x0000001904045212 */ /* 0x000fe400078e3cff */
[----:B------:R-:W-:Y:S02]  /*07d0*/  @P6 LOP3.LUT R5, R5, R28, RZ, 0x3c, !PT ;  /* 0x0000001c05056212 */ /* 0x000fe400078e3cff */
[----:B------:R-:W-:Y:S02]  /*07e0*/  @P6 LOP3.LUT R6, R6, R17, RZ, 0x3c, !PT ;  /* 0x0000001106066212 */ /* 0x000fe400078e3cff */
[----:B------:R-:W-:Y:S02]  /*07f0*/  @P6 LOP3.LUT R4, R4, R19, RZ, 0x3c, !PT ;  /* 0x0000001304046212 */ /* 0x000fe400078e3cff */
[----:B------:R-:W-:Y:S02]  /*0800*/  @P0 LOP3.LUT R5, R5, R26, RZ, 0x3c, !PT ;  /* 0x0000001a05050212 */ /* 0x000fe400078e3cff */
[----:B------:R-:W-:-:S02]  /*0810*/  @P0 LOP3.LUT R6, R6, R21, RZ, 0x3c, !PT ;  /* 0x0000001506060212 */ /* 0x000fc400078e3cff */
[----:B------:R-:W-:Y:S02]  /*0820*/  @P0 LOP3.LUT R4, R4, R23, RZ, 0x3c, !PT ;  /* 0x0000001704040212 */ /* 0x000fe400078e3cff */
[----:B--2---:R-:W-:Y:S02]  /*0830*/  @P6 LOP3.LUT R3, R3, R16, RZ, 0x3c, !PT ;  /* 0x0000001003036212 */ /* 0x004fe400078e3cff */
[----:B---3--:R-:W-:Y:S02]  /*0840*/  @P6 LOP3.LUT R7, R7, R18, RZ, 0x3c, !PT ;  /* 0x0000001207076212 */ /* 0x008fe400078e3cff */
[----:B----4-:R-:W-:Y:S02]  /*0850*/  @P0 LOP3.LUT R3, R3, R20, RZ, 0x3c, !PT ;  /* 0x0000001403030212 */ /* 0x010fe400078e3cff */
[----:B------:R-:W-:Y:S02]  /*0860*/  @P0 LOP3.LUT R7, R7, R24, RZ, 0x3c, !PT ;  /* 0x0000001807070212 */ /* 0x000fe400078e3cff */
[----:B------:R-:W-:-:S13]  /*0870*/  R2P PR, R22.B1, 0x7f ;  /* 0x0000007f16007804 */ /* 0x000fda0000001000 */
[----:B------:R-:W2:Y:S04]  /*0880*/  @P0 LDG.E R18, desc[UR6][R14.64+0xa0] ;  /* 0x0000a0060e120981 */ /* 0x000ea8000c1e1900 */
[----:B------:R-:W3:Y:S04]  /*0890*/  @P0 LDG.E R19, desc[UR6][R14.64+0xa4] ;  /* 0x0000a4060e130981 */ /* 0x000ee8000c1e1900 */
[----:B------:R-:W4:Y:S04]  /*08a0*/  @P0 LDG.E R20, desc[UR6][R14.64+0xa8] ;  /* 0x0000a8060e140981 */ /* 0x000f28000c1e1900 */
[----:B------:R-:W4:Y:S04]  /*08b0*/  @P0 LDG.E R21, desc[UR6][R14.64+0xac] ;  /* 0x0000ac060e150981 */ /* 0x000f28000c1e1900 */
[----:B------:R-:W4:Y:S04]  /*08c0*/  @P0 LDG.E R24, desc[UR6][R14.64+0xb0] ;  /* 0x0000b0060e180981 */ /* 0x000f28000c1e1900 */
[----:B------:R-:W4:Y:S04]  /*08d0*/  @P1 LDG.E R16, desc[UR6][R14.64+0xbc] ;  /* 0x0000bc060e101981 */ /* 0x000f28000c1e1900 */
[----:B------:R-:W4:Y:S04]  /*08e0*/  @P1 LDG.E R26, desc[UR6][R14.64+0xb4] ;  /* 0x0000b4060e1a1981 */ /* 0x000f28000c1e1900 */
        /* <DEDUP_REMOVED lines=11> */
[----:B------:R-:W-:Y:S01]  /*09a0*/  LOP3.LUT P0, RZ, R22, 0x8000, RZ, 0xc0, !PT ;  /* 0x0000800016ff7812 */ /* 0x000fe2000780c0ff */
[----:B------:R-:W4:Y:S01]  /*09b0*/  @P2 LDG.E R24, desc[UR6][R14.64+0xd8] ;  /* 0x0000d8060e182981 */ /* 0x000f22000c1e1900 */
[----:B------:R-:W-:-:S03]  /*09c0*/  @P1 LOP3.LUT R7, R7, R16, RZ, 0x3c, !PT ;  /* 0x0000001007071212 */ /* 0x000fc600078e3cff */
[----:B------:R-:W4:Y:S01]  /*09d0*/  @P2 LDG.E R22, desc[UR6][R14.64+0xd0] ;  /* 0x0000d0060e162981 */ /* 0x000f22000c1e1900 */
[----:B------:R-:W-:-:S03]  /*09e0*/  @P1 LOP3.LUT R3, R3, R26, RZ, 0x3c, !PT ;  /* 0x0000001a03031212 */ /* 0x000fc600078e3cff */
[----:B------:R-:W4:Y:S01]  /*09f0*/  @P3 LDG.E R16, desc[UR6][R14.64+0xe4] ;  /* 0x0000e4060e103981 */ /* 0x000f22000c1e1900 */
[----:B------:R-:W-:-:S03]  /*0a00*/  @P1 LOP3.LUT R6, R6, R23, RZ, 0x3c, !PT ;  /* 0x0000001706061212 */ /* 0x000fc600078e3cff */
[----:B------:R-:W4:Y:S01]  /*0a10*/  @P3 LDG.E R26, desc[UR6][R14.64+0xdc] ;  /* 0x0000dc060e1a3981 */ /* 0x000f22000c1e1900 */
[----:B------:R-:W-:-:S03]  /*0a20*/  @P1 LOP3.LUT R4, R4, R17, RZ, 0x3c, !PT ;  /* 0x0000001104041212 */ /* 0x000fc600078e3cff */
        /* <DEDUP_REMOVED lines=43> */
[----:B------:R-:W-:-:S04]  /*0ce0*/  UIADD3 UR4, UPT, UPT, UR4, 0x10, URZ ;  /* 0x0000001004047890 */ /* 0x000fc8000fffe0ff */
[----:B------:R-:W-:Y:S01]  /*0cf0*/  UISETP.NE.AND UP0, UPT, UR4, 0x20, UPT ;  /* 0x000000200400788c */ /* 0x000fe2000bf05270 */
[----:B--2---:R-:W-:Y:S02]  /*0d00*/  @P5 LOP3.LUT R5, R5, R18, RZ, 0x3c, !PT ;  /* 0x0000001205055212 */ /* 0x004fe400078e3cff */
[----:B---3--:R-:W-:Y:S02]  /*0d10*/  @P6 LOP3.LUT R6, R6, R19, RZ, 0x3c, !PT ;  /* 0x0000001306066212 */ /* 0x008fe400078e3cff */
[----:B----4-:R-:W-:Y:S02]  /*0d20*/  @P6 LOP3.LUT R3, R3, R20, RZ, 0x3c, !PT ;  /* 0x0000001403036212 */ /* 0x010fe400078e3cff */
[----:B------:R-:W-:Y:S02]  /*0d30*/  @P6 LOP3.LUT R4, R4, R21, RZ, 0x3c, !PT ;  /* 0x0000001504046212 */ /* 0x000fe400078e3cff */
[----:B------:R-:W-:Y:S02]  /*0d40*/  @P6 LOP3.LUT R7, R7, R22, RZ, 0x3c, !PT ;  /* 0x0000001607076212 */ /* 0x000fe400078e3cff */
[----:B------:R-:W-:-:S02]  /*0d50*/  @P6 LOP3.LUT R5, R5, R16, RZ, 0x3c, !PT ;  /* 0x0000001005056212 */ /* 0x000fc400078e3cff */
[----:B------:R-:W-:Y:S02]  /*0d60*/  @P0 LOP3.LUT R3, R3, R24, RZ, 0x3c, !PT ;  /* 0x0000001803030212 */ /* 0x000fe400078e3cff */
[----:B------:R-:W-:Y:S02]  /*0d70*/  @P0 LOP3.LUT R5, R5, R28, RZ, 0x3c, !PT ;  /* 0x0000001c05050212 */ /* 0x000fe400078e3cff */
[----:B------:R-:W-:Y:S02]  /*0d80*/  @P0 LOP3.LUT R7, R7, R26, RZ, 0x3c, !PT ;  /* 0x0000001a07070212 */ /* 0x000fe400078e3cff */
[----:B------:R-:W-:Y:S02]  /*0d90*/  @P0 LOP3.LUT R4, R4, R23, RZ, 0x3c, !PT ;  /* 0x0000001704040212 */ /* 0x000fe400078e3cff */
[----:B------:R-:W-:Y:S01]  /*0da0*/  @P0 LOP3.LUT R6, R6, R17, RZ, 0x3c, !PT ;  /* 0x0000001106060212 */ /* 0x000fe200078e3cff */
[----:B------:R-:W-:Y:S06]  /*0db0*/  BRA.U UP0, `(.L_x_4) ;  /* 0xfffffff500487547 */ /* 0x000fec000b83ffff */
[----:B------:R-:W-:-:S05]  /*0dc0*/  VIADD R0, R0, 0x1 ;  /* 0x0000000100007836 */ /* 0x000fca0000000000 */
[----:B------:R-:W-:-:S13]  /*0dd0*/  ISETP.NE.AND P0, PT, R0, 0x5, PT ;  /* 0x000000050000780c */ /* 0x000fda0003f05270 */
[----:B------:R-:W-:Y:S05]  /*0de0*/  @P0 BRA `(.L_x_5) ;  /* 0xfffffff400300947 */ /* 0x000fea000383ffff */
[----:B------:R-:W-:Y:S01]  /*0df0*/  LOP3.LUT R0, R2, 0x3, RZ, 0xc0, !PT ;  /* 0x0000000302007812 */ /* 0x000fe200078ec0ff */
[----:B------:R0:W-:Y:S03]  /*0e00*/  STL.64 [R1+0x8], R6 ;  /* 0x0000080601007387 */ /* 0x0001e60000100a00 */
[----:B------:R-:W-:Y:S01]  /*0e10*/  ISETP.NE.U32.AND P0, PT, R0, 0x1, PT ;  /* 0x000000010000780c */ /* 0x000fe20003f05070 */
[----:B------:R0:W-:Y:S03]  /*0e20*/  STL.64 [R1+0x10], R4 ;  /* 0x0000100401007387 */ /* 0x0001e60000100a00 */
[----:B------:R-:W-:Y:S01]  /*0e30*/  ISETP.NE.AND.EX P0, PT, RZ, RZ, PT, P0 ;  /* 0x000000ffff00720c */ /* 0x000fe20003f05300 */
[----:B------:R0:W-:-:S12]  /*0e40*/  STL [R1+0x4], R3 ;  /* 0x0000040301007387 */ /* 0x0001d80000100800 */
[----:B0-----:R-:W-:Y:S05]  /*0e50*/  @!P0 BRA `(.L_x_3) ;  /* 0x0000001800088947 */ /* 0x001fea0003800000 */
[----:B------:R-:W-:Y:S01]  /*0e60*/  UMOV UR4, URZ ;  /* 0x000000ff00047c82 */ /* 0x000fe20008000000 */
[----:B------:R-:W-:Y:S01]  /*0e70*/  UMOV UR5, URZ ;  /* 0x000000ff00057c82 */ /* 0x000fe20008000000 */
[----:B------:R-:W-:Y:S02]  /*0e80*/  IMAD.MOV.U32 R0, RZ, RZ, RZ ;  /* 0x000000ffff007224 */ /* 0x000fe400078e00ff */
[----:B------:R-:W-:Y:S02]  /*0e90*/  IMAD.MOV.U32 R4, RZ, RZ, RZ ;  /* 0x000000ffff047224 */ /* 0x000fe400078e00ff */
[----:B------:R-:W-:Y:S02]  /*0ea0*/  IMAD.MOV.U32 R7, RZ, RZ, RZ ;  /* 0x000000ffff077224 */ /* 0x000fe400078e00ff */
[----:B------:R-:W-:Y:S02]  /*0eb0*/  IMAD.MOV.U32 R3, RZ, RZ, RZ ;  /* 0x000000ffff037224 */ /* 0x000fe400078e00ff */
[----:B------:R-:W-:-:S02]  /*0ec0*/  IMAD.U32 R5, RZ, RZ, UR4 ;  /* 0x00000004ff057e24 */ /* 0x000fc4000f8e00ff */
[----:B------:R-:W-:-:S07]  /*0ed0*/  IMAD.U32 R6, RZ, RZ, UR5 ;  /* 0x00000005ff067e24 */ /* 0x000fce000f8e00ff */
.L_x_7:
[----:B------:R-:W-:-:S06]  /*0ee0*/  IMAD R12, R0, 0x4, R1 ;  /* 0x00000004000c7824 */ /* 0x000fcc00078e0201 */
[----:B------:R-:W5:Y:S01]  /*0ef0*/  LDL R12, [R12+0x4] ;  /* 0x000004000c0c7983 */ /* 0x000f620000100800 */
[----:B------:R-:W-:-:S05]  /*0f00*/  UMOV UR4, URZ ;  /* 0x000000ff00047c82 */ /* 0x000fca0008000000 */
.L_x_6:
        /* <DEDUP_REMOVED lines=178> */
[----:B------:R0:W-:Y:S03]  /*1a30*/  STL [R1+0x4], R3 ;  /* 0x0000040301007387 */ /* 0x0001e60000100800 */
[----:B------:R-:W-:Y:S01]  /*1a40*/  ISETP.NE.U32.AND P0, PT, R0, 0x3, PT ;  /* 0x000000030000780c */ /* 0x000fe20003f05070 */
[----:B------:R0:W-:Y:S03]  /*1a50*/  STL.64 [R1+0x8], R6 ;  /* 0x0000080601007387 */ /* 0x0001e60000100a00 */
[----:B------:R-:W-:Y:S01]  /*1a60*/  ISETP.NE.AND.EX P0, PT, RZ, RZ, PT, P0 ;  /* 0x000000ffff00720c */ /* 0x000fe20003f05300 */
[----:B------:R0:W-:-:S12]  /*1a70*/  STL.64 [R1+0x10], R4 ;  /* 0x0000100401007387 */ /* 0x0001d80000100a00 */
[----:B0-----:R-:W-:Y:S05]  /*1a80*/  @P0 BRA `(.L_x_3) ;  /* 0x0000000800fc0947 */ /* 0x001fea0003800000 */
        /* <DEDUP_REMOVED lines=8> */
.L_x_9:
[----:B------:R-:W-:-:S06]  /*1b10*/  IMAD R12, R0, 0x4, R1 ;  /* 0x00000004000c7824 */ /* 0x000fcc00078e0201 */
[----:B------:R-:W5:Y:S01]  /*1b20*/  LDL R12, [R12+0x4] ;  /* 0x000004000c0c7983 */ /* 0x000f620000100800 */
[----:B------:R-:W-:-:S05]  /*1b30*/  UMOV UR4, URZ ;  /* 0x000000ff00047c82 */ /* 0x000fca0008000000 */
.L_x_8:
        /* <DEDUP_REMOVED lines=177> */
[----:B------:R0:W-:Y:S04]  /*2650*/  STL [R1+0x4], R3 ;  /* 0x0000040301007387 */ /* 0x0001e80000100800 */
[----:B------:R0:W-:Y:S04]  /*2660*/  STL.64 [R1+0x8], R6 ;  /* 0x0000080601007387 */ /* 0x0001e80000100a00 */
[----:B------:R0:W-:Y:S02]  /*2670*/  STL.64 [R1+0x10], R4 ;  /* 0x0000100401007387 */ /* 0x0001e40000100a00 */
.L_x_3:
[----:B------:R-:W-:Y:S05]  /*2680*/  BSYNC.RECONVERGENT B1 ;  /* 0x0000000000017941 */ /* 0x000fea0003800200 */
.L_x_2:
[C---:B------:R-:W-:Y:S01]  /*2690*/  ISETP.GT.U32.AND P0, PT, R2.reuse, 0x3, PT ;  /* 0x000000030200780c */ /* 0x040fe20003f04070 */
[----:B------:R-:W-:Y:S01]  /*26a0*/  VIADD R9, R9, 0x1 ;  /* 0x0000000109097836 */ /* 0x000fe20000000000 */
[--C-:B------:R-:W-:Y:S02]  /*26b0*/  SHF.R.U64 R2, R2, 0x2, R13.reuse ;  /* 0x0000000202027819 */ /* 0x100fe4000000120d */
[----:B------:R-:W-:Y:S02]  /*26c0*/  ISETP.GT.U32.AND.EX P0, PT, R13, RZ, PT, P0 ;  /* 0x000000ff0d00720c */ /* 0x000fe40003f04100 */
[----:B------:R-:W-:-:S11]  /*26d0*/  SHF.R.U32.HI R13, RZ, 0x2, R13 ;  /* 0x00000002ff0d7819 */ /* 0x000fd6000001160d */
[----:B------:R-:W-:Y:S05]  /*26e0*/  @P0 BRA `(.L_x_10) ;  /* 0xffffffd800c40947 */ /* 0x000fea000383ffff */
.L_x_1:
[----:B------:R-:W-:Y:S05]  /*26f0*/  BSYNC.RECONVERGENT B0 ;  /* 0x0000000000007941 */ /* 0x000fea0003800200 */
.L_x_0:
[----:B------:R-:W1:Y:S01]  /*2700*/  LDC.64 R10, c[0x0][0x390] ;  /* 0x0000e400ff0a7b82 */ /* 0x000e620000000a00 */
[----:B------:R-:W-:Y:S01]  /*2710*/  SHF.R.U32.HI R0, RZ, 0x2, R3 ;  /* 0x00000002ff007819 */ /* 0x000fe20000011603 */
[----:B0-----:R-:W-:Y:S01]  /*2720*/  IMAD.MOV.U32 R4, RZ, RZ, 0x3e055027 ;  /* 0x3e055027ff047424 */ /* 0x001fe200078e00ff */
[----:B------:R-:W-:Y:S02]  /*2730*/  BSSY.RECONVERGENT B0, `(.L_x_11) ;  /* 0x000003f000007945 */ /* 0x000fe40003800200 */
[----:B------:R-:W-:Y:S01]  /*2740*/  LOP3.LUT R0, R0, R3, RZ, 0x3c, !PT ;  /* 0x0000000300007212 */ /* 0x000fe200078e3cff */
[----:B------:R-:W-:-:S04]  /*2750*/  IMAD.SHL.U32 R3, R5, 0x10, RZ ;  /* 0x0000001005037824 */ /* 0x000fc800078e00ff */
[----:B------:R-:W-:-:S05]  /*2760*/  IMAD.SHL.U32 R2, R0, 0x2, RZ ;  /* 0x0000000200027824 */ /* 0x000fca00078e00ff */
[----:B------:R-:W-:Y:S01]  /*2770*/  LOP3.LUT R2, R0, R2, R3, 0x96, !PT ;  /* 0x0000000200027212 */ /* 0x000fe200078e9603 */
[----:B------:R-:W-:-:S03]  /*2780*/  IMAD.MOV.U32 R3, RZ, RZ, 0x2f800000 ;  /* 0x2f800000ff037424 */ /* 0x000fc600078e00ff */
[----:B------:R-:W-:Y:S02]  /*2790*/  LOP3.LUT R5, R2, R5, RZ, 0x3c, !PT ;  /* 0x0000000502057212 */ /* 0x000fe400078e3cff */
[----:B-1----:R-:W-:Y:S02]  /*27a0*/  LOP3.LUT R10, R10, 0xaad26b49, RZ, 0x3c, !PT ;  /* 0xaad26b490a0a7812 */ /* 0x002fe400078e3cff */
[----:B------:R-:W-:-:S03]  /*27b0*/  LOP3.LUT R11, R11, 0xf7dcefdd, RZ, 0x3c, !PT ;  /* 0xf7dcefdd0b0b7812 */ /* 0x000fc600078e3cff */
[----:B------:R-:W-:Y:S02]  /*27c0*/  IMAD R10, R10, 0x4182bed5, RZ ;  /* 0x4182bed50a0a7824 */ /* 0x000fe400078e02ff */
[----:B------:R-:W-:-:S05]  /*27d0*/  IMAD R11, R11, -0x658354e5, RZ ;  /* 0x9a7cab1b0b0b7824 */ /* 0x000fca00078e02ff */
[----:B------:R-:W-:-:S04]  /*27e0*/  IADD3 R0, PT, PT, R10, 0x64f0c9, R11 ;  /* 0x0064f0c90a007810 */ /* 0x000fc80007ffe00b */
[----:B------:R-:W-:-:S04]  /*27f0*/  IADD3 R2, PT, PT, R0, 0x587c5, R5 ;  /* 0x000587c500027810 */ /* 0x000fc80007ffe005 */
[----:B------:R-:W-:-:S05]  /*2800*/  I2FP.F32.U32 R2, R2 ;  /* 0x0000000200027245 */ /* 0x000fca0000201000 */
[----:B------:R-:W-:-:S05]  /*2810*/  FFMA R2, R2, R3, 1.1641532182693481445e-10 ;  /* 0x2f00000002027423 */ /* 0x000fca0000000003 */
[----:B------:R-:W-:-:S13]  /*2820*/  FSETP.GEU.AND P0, PT, R2, 1.175494350822287508e-38, PT ;  /* 0x008000000200780b */ /* 0x000fda0003f0e000 */
[----:B------:R-:W-:-:S04]  /*2830*/  @!P0 FMUL R2, R2, 8388608 ;  /* 0x4b00000002028820 */ /* 0x000fc80000400000 */
[----:B------:R-:W-:-:S05]  /*2840*/  VIADD R3, R2, 0xc0d55555 ;  /* 0xc0d5555502037836 */ /* 0x000fca0000000000 */
[----:B------:R-:W-:-:S05]  /*2850*/  LOP3.LUT R7, R3, 0xff800000, RZ, 0xc0, !PT ;  /* 0xff80000003077812 */ /* 0x000fca00078ec0ff */
[----:B------:R-:W-:-:S04]  /*2860*/  IMAD.IADD R3, R2, 0x1, -R7 ;  /* 0x0000000102037824 */ /* 0x000fc800078e0a07 */
[----:B------:R-:W-:Y:S01]  /*2870*/  FADD R9, R3, -1 ;  /* 0xbf80000003097421 */ /* 0x000fe20000000000 */
[----:B------:R-:W-:Y:S02]  /*2880*/  FSEL R3, RZ, -23, P0 ;  /* 0xc1b80000ff037808 */ /* 0x000fe40000000000 */
[----:B------:R-:W-:Y:S01]  /*2890*/  ISETP.GT.U32.AND P0, PT, R2, 0x7f7fffff, PT ;  /* 0x7f7fffff0200780c */ /* 0x000fe20003f04070 */
[----:B------:R-:W-:-:S04]  /*28a0*/  FFMA R4, R9, -R4, 0.14084610342979431152 ;  /* 0x3e1039f609047423 */ /* 0x000fc80000000804 */
[----:B------:R-:W-:-:S04]  /*28b0*/  FFMA R4, R9, R4, -0.12148627638816833496 ;  /* 0xbdf8cdcc09047423 */ /* 0x000fc80000000004 */
[----:B------:R-:W-:-:S04]  /*28c0*/  FFMA R4, R9, R4, 0.13980610668659210205 ;  /* 0x3e0f295509047423 */ /* 0x000fc80000000004 */
[----:B------:R-:W-:-:S04]  /*28d0*/  FFMA R4, R9, R4, -0.16684235632419586182 ;  /* 0xbe2ad8b909047423 */ /* 0x000fc80000000004 */
[----:B------:R-:W-:-:S04]  /*28e0*/  FFMA R4, R9, R4, 0.20012299716472625732 ;  /* 0x3e4ced0b09047423 */ /* 0x000fc80000000004 */
[----:B------:R-:W-:-:S04]  /*28f0*/  FFMA R4, R9, R4, -0.24999669194221496582 ;  /* 0xbe7fff2209047423 */ /* 0x000fc80000000004 */
[----:B------:R-:W-:-:S04]  /*2900*/  FFMA R4, R9, R4, 0.33333182334899902344 ;  /* 0x3eaaaa7809047423 */ /* 0x000fc80000000004 */
[C---:B------:R-:W-:Y:S01]  /*2910*/  FFMA R10, R9.reuse, R4, -0.5 ;  /* 0xbf000000090a7423 */ /* 0x040fe20000000004 */
[----:B------:R-:W-:Y:S01]  /*2920*/  I2FP.F32.S32 R4, R7 ;  /* 0x0000000700047245 */ /* 0x000fe20000201400 */
[----:B------:R-:W-:Y:S02]  /*2930*/  IMAD.MOV.U32 R7, RZ, RZ, 0x7f800000 ;  /* 0x7f800000ff077424 */ /* 0x000fe400078e00ff */
[C---:B------:R-:W-:Y:S02]  /*2940*/  FMUL R10, R9.reuse, R10 ;  /* 0x0000000a090a7220 */ /* 0x040fe40000400000 */
[----:B------:R-:W-:Y:S01]  /*2950*/  FFMA R4, R4, 1.1920928955078125e-07, R3 ;  /* 0x3400000004047823 */ /* 0x000fe20000000003 */
[----:B------:R-:W-:Y:S01]  /*2960*/  SHF.R.U32.HI R3, RZ, 0x2, R6 ;  /* 0x00000002ff037819 */ /* 0x000fe20000011606 */
[----:B------:R-:W-:-:S03]  /*2970*/  FFMA R9, R9, R10, R9 ;  /* 0x0000000a09097223 */ /* 0x000fc60000000009 */
[----:B------:R-:W-:Y:S01]  /*2980*/  LOP3.LUT R3, R3, R6, RZ, 0x3c, !PT ;  /* 0x0000000603037212 */ /* 0x000fe200078e3cff */
[----:B------:R-:W-:Y:S01]  /*2990*/  FFMA R9, R4, 0.69314718246459960938, R9 ;  /* 0x3f31721804097823 */ /* 0x000fe20000000009 */
[C---:B------:R-:W-:Y:S01]  /*29a0*/  @P0 FFMA R9, R2.reuse, R7, +INF ;  /* 0x7f80000002090423 */ /* 0x040fe20000000007 */
[----:B------:R-:W-:Y:S01]  /*29b0*/  FSETP.NEU.AND P0, PT, R2, RZ, PT ;  /* 0x000000ff0200720b */ /* 0x000fe20003f0d000 */
[----:B------:R-:W-:Y:S02]  /*29c0*/  IMAD.SHL.U32 R4, R5, 0x10, RZ ;  /* 0x0000001005047824 */ /* 0x000fe400078e00ff */
[----:B------:R-:W-:Y:S01]  /*29d0*/  FMUL R9, R9, -2 ;  /* 0xc000000009097820 */ /* 0x000fe20000400000 */
[----:B------:R-:W-:-:S04]  /*29e0*/  IMAD.SHL.U32 R6, R3, 0x2, RZ ;  /* 0x0000000203067824 */ /* 0x000fc800078e00ff */
[----:B------:R-:W-:Y:S02]  /*29f0*/  FSEL R7, R9, +INF , P0 ;  /* 0x7f80000009077808 */ /* 0x000fe40000000000 */
[----:B------:R-:W-:Y:S01]  /*2a00*/  LOP3.LUT R4, R3, R6, R4, 0x96, !PT ;  /* 0x0000000603047212 */ /* 0x000fe200078e9604 */
[----:B------:R-:W-:Y:S02]  /*2a10*/  IMAD.MOV.U32 R3, RZ, RZ, 0x30c90fdb ;  /* 0x30c90fdbff037424 */ /* 0x000fe400078e00ff */
[----:B------:R-:W-:Y:S01]  /*2a20*/  VIADD R2, R7, 0xf3000000 ;  /* 0xf300000007027836 */ /* 0x000fe20000000000 */
[----:B------:R-:W-:Y:S02]  /*2a30*/  LOP3.LUT R5, R4, R5, RZ, 0x3c, !PT ;  /* 0x0000000504057212 */ /* 0x000fe400078e3cff */
[----:B------:R0:W1:Y:S02]  /*2a40*/  MUFU.RSQ R4, R7 ;  /* 0x0000000700047308 */ /* 0x0000640000001400 */
[----:B------:R-:W-:-:S02]  /*2a50*/  ISETP.GT.U32.AND P0, PT, R2, 0x727fffff, PT ;  /* 0x727fffff0200780c */ /* 0x000fc40003f04070 */
[----:B------:R-:W-:-:S04]  /*2a60*/  IADD3 R5, PT, PT, R0, 0xb0f8a, R5 ;  /* 0x000b0f8a00057810 */ /* 0x000fc80007ffe005 */
[----:B------:R-:W-:-:S05]  /*2a70*/  I2FP.F32.U32 R2, R5 ;  /* 0x0000000500027245 */ /* 0x000fca0000201000 */
[----:B------:R-:W-:Y:S02]  /*2a80*/  FFMA R2, R2, R3, 7.314590599882819788e-10 ;  /* 0x30490fdb02027423 */ /* 0x000fe40000000003 */
[----:B0-----:R-:W-:Y:S05]  /*2a90*/  @!P0 BRA `(.L_x_12) ;  /* 0x0000000000108947 */ /* 0x001fea0003800000 */
[----:B------:R-:W-:-:S07]  /*2aa0*/  MOV R9, 0x2ac0 ;  /* 0x00002ac000097802 */ /* 0x000fce0000000f00 */
[----:B-1----:R-:W-:Y:S05]  /*2ab0*/  CALL.REL.NOINC `($__internal_2_$__cuda_sm20_sqrt_rn_f32_slowpath) ;  /* 0x0000000800c47944 */ /* 0x002fea0003c00000 */
[----:B------:R-:W-:Y:S01]  /*2ac0*/  IMAD.MOV.U32 R0, RZ, RZ, R3 ;  /* 0x000000ffff007224 */ /* 0x000fe200078e0003 */
[----:B------:R-:W-:Y:S06]  /*2ad0*/  BRA `(.L_x_13) ;  /* 0x0000000000107947 */ /* 0x000fec0003800000 */
.L_x_12:
[----:B-1----:R-:W-:Y:S01]  /*2ae0*/  FMUL.FTZ R0, R7, R4 ;  /* 0x0000000407007220 */ /* 0x002fe20000410000 */
[----:B------:R-:W-:-:S03]  /*2af0*/  FMUL.FTZ R4, R4, 0.5 ;  /* 0x3f00000004047820 */ /* 0x000fc60000410000 */
[----:B------:R-:W-:-:S04]  /*2b00*/  FFMA R3, -R0, R0, R7 ;  /* 0x0000000000037223 */ /* 0x000fc80000000107 */
[----:B------:R-:W-:-:S07]  /*2b10*/  FFMA R0, R3, R4, R0 ;  /* 0x0000000403007223 */ /* 0x000fce0000000000 */
.L_x_13:
[----:B------:R-:W-:Y:S05]  /*2b20*/  BSYNC.RECONVERGENT B0 ;  /* 0x0000000000007941 */ /* 0x000fea0003800200 */
.L_x_11:
[----:B------:R-:W0:Y:S01]  /*2b30*/  LDCU UR4, c[0x0][0x388] ;  /* 0x00007100ff0477ac */ /* 0x000e220008000800 */
[----:B------:R-:W-:Y:S02]  /*2b40*/  IMAD.MOV.U32 R4, RZ, RZ, 0x1 ;  /* 0x00000001ff047424 */ /* 0x000fe400078e00ff */
[----:B------:R-:W-:-:S04]  /*2b50*/  FMUL.RZ R12, R2, 0.15915493667125701904 ;  /* 0x3e22f983020c7820 */ /* 0x000fc8000040c000 */
[----:B------:R-:W1:Y:S08]  /*2b60*/  MUFU.SIN R9, R12 ;  /* 0x0000000c00097308 */ /* 0x000e700000000400 */
[----:B0-----:R-:W0:Y:S01]  /*2b70*/  I2F.F64 R6, UR4 ;  /* 0x0000000400067d12 */ /* 0x001e220008201c00 */
[----:B-1----:R-:W-:-:S07]  /*2b80*/  FMUL R0, R9, R0 ;  /* 0x0000000009007220 */ /* 0x002fce0000400000 */
[----:B0-----:R-:W0:Y:S02]  /*2b90*/  MUFU.RCP64H R5, R7 ;  /* 0x0000000700057308 */ /* 0x001e240000001800 */
[----:B0-----:R-:W-:-:S08]  /*2ba0*/  DFMA R10, -R6, R4, 1 ;  /* 0x3ff00000060a742b */ /* 0x001fd00000000104 */
[----:B------:R-:W-:-:S08]  /*2bb0*/  DFMA R10, R10, R10, R10 ;  /* 0x0000000a0a0a722b */ /* 0x000fd0000000000a */
[----:B------:R-:W-:-:S08]  /*2bc0*/  DFMA R10, R4, R10, R4 ;  /* 0x0000000a040a722b */ /* 0x000fd00000000004 */
[----:B------:R-:W-:-:S08]  /*2bd0*/  DFMA R4, -R6, R10, 1 ;  /* 0x3ff000000604742b */ /* 0x000fd0000000010a */
[----:B------:R-:W-:-:S08]  /*2be0*/  DFMA R4, R10, R4, R10 ;  /* 0x000000040a04722b */ /* 0x000fd0000000000a */
[----:B------:R-:W-:-:S08]  /*2bf0*/  DMUL R10, R4, 2 ;  /* 0x40000000040a7828 */ /* 0x000fd00000000000 */
[----:B------:R-:W-:-:S08]  /*2c00*/  DFMA R2, -R6, R10, 2 ;  /* 0x400000000602742b */ /* 0x000fd0000000010a */
[----:B------:R-:W-:Y:S01]  /*2c10*/  DFMA R2, R4, R2, R10 ;  /* 0x000000020402722b */ /* 0x000fe2000000000a */
[----:B------:R0:W1:Y:S09]  /*2c20*/  F2F.F64.F32 R4, R0 ;  /* 0x0000000000047310 */ /* 0x0000720000201800 */
[----:B------:R-:W-:-:S05]  /*2c30*/  FFMA R9, RZ, R7, R3 ;  /* 0x00000007ff097223 */ /* 0x000fca0000000003 */
[----:B------:R-:W-:-:S13]  /*2c40*/  FSETP.GT.AND P0, PT, |R9|, 1.469367938527859385e-39, PT ;  /* 0x001000000900780b */ /* 0x000fda0003f04200 */
[----:B01----:R-:W-:Y:S05]  /*2c50*/  @P0 BRA `(.L_x_14) ;  /* 0x0000000000100947 */ /* 0x003fea0003800000 */
[----:B------:R-:W-:-:S07]  /*2c60*/  MOV R0, 0x2c80 ;  /* 0x00002c8000007802 */ /* 0x000fce0000000f00 */
[----:B------:R-:W-:Y:S05]  /*2c70*/  CALL.REL.NOINC `($__internal_0_$__cuda_sm20_div_rn_f64_full) ;  /* 0x00000000006c7944 */ /* 0x000fea0003c00000 */
[----:B------:R-:W-:Y:S02]  /*2c80*/  IMAD.MOV.U32 R2, RZ, RZ, R14 ;  /* 0x000000ffff027224 */ /* 0x000fe400078e000e */
[----:B------:R-:W-:-:S07]  /*2c90*/  IMAD.MOV.U32 R3, RZ, RZ, R15 ;  /* 0x000000ffff037224 */ /* 0x000fce00078e000f */
.L_x_14:
[----:B------:R-:W0:Y:S01]  /*2ca0*/  MUFU.RSQ64H R7, R3 ;  /* 0x0000000300077308 */ /* 0x000e220000001c00 */
[----:B------:R-:W-:Y:S02]  /*2cb0*/  VIADD R6, R3, 0xfcb00000 ;  /* 0xfcb0000003067836 */ /* 0x000fe40000000000 */
[----:B------:R-:W-:Y:S02]  /*2cc0*/  IMAD.MOV.U32 R12, RZ, RZ, 0x0 ;  /* 0x00000000ff0c7424 */ /* 0x000fe400078e00ff */
[----:B------:R-:W-:Y:S01]  /*2cd0*/  IMAD.MOV.U32 R13, RZ, RZ, 0x3fd80000 ;  /* 0x3fd80000ff0d7424 */ /* 0x000fe200078e00ff */
[----:B------:R-:W-:Y:S01]  /*2ce0*/  ISETP.GE.U32.AND P0, PT, R6, 0x7ca00000, PT ;  /* 0x7ca000000600780c */ /* 0x000fe20003f06070 */
[----:B0-----:R-:W-:-:S08]  /*2cf0*/  DMUL R10, R6, R6 ;  /* 0x00000006060a7228 */ /* 0x001fd00000000000 */
[----:B------:R-:W-:-:S08]  /*2d00*/  DFMA R10, -R10, R2, 1 ;  /* 0x3ff000000a0a742b */ /* 0x000fd00000000102 */
[----:B------:R-:W-:Y:S02]  /*2d10*/  DFMA R12, R10, R12, 0.5 ;  /* 0x3fe000000a0c742b */ /* 0x000fe4000000000c */
[----:B------:R-:W-:-:S08]  /*2d20*/  DMUL R10, R6, R10 ;  /* 0x0000000a060a7228 */ /* 0x000fd00000000000 */
[----:B------:R-:W-:-:S08]  /*2d30*/  DFMA R16, R12, R10, R6 ;  /* 0x0000000a0c10722b */ /* 0x000fd00000000006 */
[----:B------:R-:W-:Y:S02]  /*2d40*/  DMUL R10, R16, R2 ;  /* 0x00000002100a7228 */ /* 0x000fe40000000000 */
[----:B------:R-:W-:Y:S02]  /*2d50*/  VIADD R15, R17, 0xfff00000 ;  /* 0xfff00000110f7836 */ /* 0x000fe40000000000 */
[----:B------:R-:W-:-:S04]  /*2d60*/  IMAD.MOV.U32 R14, RZ, RZ, R16 ;  /* 0x000000ffff0e7224 */ /* 0x000fc800078e0010 */
[----:B------:R-:W-:-:S08]  /*2d70*/  DFMA R18, R10, -R10, R2 ;  /* 0x8000000a0a12722b */ /* 0x000fd00000000002 */
[----:B------:R-:W-:Y:S01]  /*2d80*/  DFMA R12, R18, R14, R10 ;  /* 0x0000000e120c722b */ /* 0x000fe2000000000a */
[----:B------:R-:W-:Y:S10]  /*2d90*/  @!P0 BRA `(.L_x_15) ;  /* 0x0000000000088947 */ /* 0x000ff40003800000 */
[----:B------:R-:W-:-:S07]  /*2da0*/  MOV R0, 0x2dc0 ;  /* 0x00002dc000007802 */ /* 0x000fce0000000f00 */
[----:B------:R-:W-:Y:S05]  /*2db0*/  CALL.REL.NOINC `($__internal_1_$__cuda_sm20_dsqrt_rn_f64_mediumpath_v1) ;  /* 0x0000000400507944 */ /* 0x000fea0003c00000 */
.L_x_15:
[----:B------:R-:W0:Y:S01]  /*2dc0*/  LDCU.64 UR4, c[0x0][0x380] ;  /* 0x00007000ff0477ac */ /* 0x000e220008000a00 */
[----:B------:R-:W-:Y:S01]  /*2dd0*/  SHF.R.S32.HI R3, RZ, 0x1f, R8 ;  /* 0x0000001fff037819 */ /* 0x000fe20000011408 */
[----:B------:R-:W-:Y:S01]  /*2de0*/  DMUL R4, R4, R12 ;  /* 0x0000000c04047228 */ /* 0x000fe20000000000 */
[----:B0-----:R-:W-:-:S04]  /*2df0*/  LEA R2, P0, R8, UR4, 0x3 ;  /* 0x0000000408027c11 */ /* 0x001fc8000f8018ff */
[----:B------:R-:W-:-:S05]  /*2e00*/  LEA.HI.X R3, R8, UR5, R3, 0x3, P0 ;  /* 0x0000000508037c11 */ /* 0x000fca00080f1c03 */
[----:B------:R-:W-:Y:S01]  /*2e10*/  STG.E.64 desc[UR6][R2.64], R4 ;  /* 0x0000000402007986 */ /* 0x000fe2000c101b06 */
[----:B------:R-:W-:Y:S05]  /*2e20*/  EXIT ;  /* 0x000000000000794d */ /* 0x000fea0003800000 */
        .weak           $__internal_0_$__cuda_sm20_div_rn_f64_full
        .type           $__internal_0_$__cuda_sm20_div_rn_f64_full,@function
        .size           $__internal_0_$__cuda_sm20_div_rn_f64_full,($__internal_1_$__cuda_sm20_dsqrt_rn_f64_mediumpath_v1 - $__internal_0_$__cuda_sm20_div_rn_f64_full)
$__internal_0_$__cuda_sm20_div_rn_f64_full:
[C---:B------:R-:W-:Y:S01]  /*2e30*/  FSETP.GEU.AND P0, PT, |R7|.reuse, 1.469367938527859385e-39, PT ;  /* 0x001000000700780b */ /* 0x040fe20003f0e200 */
[----:B------:R-:W-:Y:S01]  /*2e40*/  IMAD.MOV.U32 R10, RZ, RZ, 0x1 ;  /* 0x00000001ff0a7424 */ /* 0x000fe200078e00ff */
[C---:B------:R-:W-:Y:S01]  /*2e50*/  LOP3.LUT R2, R7.reuse, 0x800fffff, RZ, 0xc0, !PT ;  /* 0x800fffff07027812 */ /* 0x040fe200078ec0ff */
[----:B------:R-:W-:Y:S01]  /*2e60*/  IMAD.MOV.U32 R19, RZ, RZ, 0x40000000 ;  /* 0x40000000ff137424 */ /* 0x000fe200078e00ff */
[----:B------:R-:W-:Y:S01]  /*2e70*/  LOP3.LUT R16, R7, 0x7ff00000, RZ, 0xc0, !PT ;  /* 0x7ff0000007107812 */ /* 0x000fe200078ec0ff */
[----:B------:R-:W-:Y:S01]  /*2e80*/  IMAD.MOV.U32 R9, RZ, RZ, 0x1ca00000 ;  /* 0x1ca00000ff097424 */ /* 0x000fe200078e00ff */
[----:B------:R-:W-:Y:S01]  /*2e90*/  LOP3.LUT R3, R2, 0x3ff00000, RZ, 0xfc, !PT ;  /* 0x3ff0000002037812 */ /* 0x000fe200078efcff */
[----:B------:R-:W-:Y:S01]  /*2ea0*/  IMAD.MOV.U32 R2, RZ, RZ, R6 ;  /* 0x000000ffff027224 */ /* 0x000fe200078e0006 */
[----:B------:R-:W-:Y:S01]  /*2eb0*/  ISETP.LE.U32.AND P1, PT, R16, 0x40000000, PT ;  /* 0x400000001000780c */ /* 0x000fe20003f23070 */
[----:B------:R-:W-:Y:S02]  /*2ec0*/  IMAD.MOV.U32 R18, RZ, RZ, R16 ;  /* 0x000000ffff127224 */ /* 0x000fe400078e0010 */
[----:B------:R-:W-:-:S02]  /*2ed0*/  VIADD R20, R19, 0xffffffff ;  /* 0xffffffff13147836 */ /* 0x000fc40000000000 */
[----:B------:R-:W-:-:S06]  /*2ee0*/  @!P0 DMUL R2, R6, 8.98846567431157953865e+307 ;  /* 0x7fe0000006028828 */ /* 0x000fcc0000000000 */
[----:B------:R-:W0:Y:S04]  /*2ef0*/  MUFU.RCP64H R11, R3 ;  /* 0x00000003000b7308 */ /* 0x000e280000001800 */
[----:B------:R-:W-:Y:S02]  /*2f00*/  @!P0 LOP3.LUT R18, R3, 0x7ff00000, RZ, 0xc0, !PT ;  /* 0x7ff0000003128812 */ /* 0x000fe400078ec0ff */
[----:B------:R-:W-:-:S03]  /*2f10*/  ISETP.GT.U32.AND P0, PT, R20, 0x7feffffe, PT ;  /* 0x7feffffe1400780c */ /* 0x000fc60003f04070 */
[----:B------:R-:W-:-:S05]  /*2f20*/  VIADD R20, R18, 0xffffffff ;  /* 0xffffffff12147836 */ /* 0x000fca0000000000 */
[----:B------:R-:W-:Y:S01]  /*2f30*/  ISETP.GT.U32.OR P0, PT, R20, 0x7feffffe, P0 ;  /* 0x7feffffe1400780c */ /* 0x000fe20000704470 */
[----:B0-----:R-:W-:-:S08]  /*2f40*/  DFMA R12, R10, -R2, 1 ;  /* 0x3ff000000a0c742b */ /* 0x001fd00000000802 */
[----:B------:R-:W-:-:S08]  /*2f50*/  DFMA R12, R12, R12, R12 ;  /* 0x0000000c0c0c722b */ /* 0x000fd0000000000c */
[----:B------:R-:W-:-:S08]  /*2f60*/  DFMA R12, R10, R12, R10 ;  /* 0x0000000c0a0c722b */ /* 0x000fd0000000000a */
[----:B------:R-:W-:-:S08]  /*2f70*/  DFMA R10, R12, -R2, 1 ;  /* 0x3ff000000c0a742b */ /* 0x000fd00000000802 */
[----:B------:R-:W-:Y:S01]  /*2f80*/  DFMA R12, R12, R10, R12 ;  /* 0x0000000a0c0c722b */ /* 0x000fe2000000000c */
[----:B------:R-:W-:Y:S01]  /*2f90*/  SEL R11, R9, 0x63400000, !P1 ;  /* 0x63400000090b7807 */ /* 0x000fe20004800000 */
[----:B------:R-:W-:-:S06]  /*2fa0*/  IMAD.MOV.U32 R10, RZ, RZ, RZ ;  /* 0x000000ffff0a7224 */ /* 0x000fcc00078e00ff */
[----:B------:R-:W-:-:S08]  /*2fb0*/  DMUL R14, R12, R10 ;  /* 0x0000000a0c0e7228 */ /* 0x000fd00000000000 */
[----:B------:R-:W-:-:S08]  /*2fc0*/  DFMA R16, R14, -R2, R10 ;  /* 0x800000020e10722b */ /* 0x000fd0000000000a */
[----:B------:R-:W-:Y:S01]  /*2fd0*/  DFMA R12, R12, R16, R14 ;  /* 0x000000100c0c722b */ /* 0x000fe2000000000e */
[----:B------:R-:W-:Y:S10]  /*2fe0*/  @P0 BRA `(.L_x_16) ;  /* 0x0000000000740947 */ /* 0x000ff40003800000 */
[----:B------:R-:W-:Y:S01]  /*2ff0*/  LOP3.LUT R16, R7, 0x7ff00000, RZ, 0xc0, !PT ;  /* 0x7ff0000007107812 */ /* 0x000fe200078ec0ff */
[----:B------:R-:W-:-:S03]  /*3000*/  IMAD.MOV.U32 R14, RZ, RZ, 0x40000000 ;  /* 0x40000000ff0e7424 */ /* 0x000fc600078e00ff */
[----:B------:R-:W-:Y:S01]  /*3010*/  ISETP.LE.U32.AND P0, PT, R16, 0x40000000, PT ;  /* 0x400000001000780c */ /* 0x000fe20003f03070 */
[----:B------:R-:W-:Y:S02]  /*3020*/  IMAD.MOV R15, RZ, RZ, -R16 ;  /* 0x000000ffff0f7224 */ /* 0x000fe400078e0a10 */
[----:B------:R-:W-:Y:S01]  /*3030*/  IMAD.MOV.U32 R16, RZ, RZ, RZ ;  /* 0x000000ffff107224 */ /* 0x000fe200078e00ff */
[----:B------:R-:W-:Y:S02]  /*3040*/  SEL R9, R9, 0x63400000, !P0 ;  /* 0x6340000009097807 */ /* 0x000fe40004000000 */
[----:B------:R-:W-:-:S04]  /*3050*/  VIADDMNMX R14, R15, R14, 0xb9600000, !PT ;  /* 0xb96000000f0e7446 */ /* 0x000fc8000780010e */
[----:B------:R-:W-:-:S05]  /*3060*/  VIMNMX R14, PT, PT, R14, 0x46a00000, PT ;  /* 0x46a000000e0e7848 */ /* 0x000fca0003fe0100 */
[----:B------:R-:W-:-:S04]  /*3070*/  IMAD.IADD R9, R14, 0x1, -R9 ;  /* 0x000000010e097824 */ /* 0x000fc800078e0a09 */
[----:B------:R-:W-:-:S06]  /*3080*/  VIADD R17, R9, 0x7fe00000 ;  /* 0x7fe0000009117836 */ /* 0x000fcc0000000000 */
[----:B------:R-:W-:-:S10]  /*3090*/  DMUL R14, R12, R16 ;  /* 0x000000100c0e7228 */ /* 0x000fd40000000000 */
[----:B------:R-:W-:-:S13]  /*30a0*/  FSETP.GTU.AND P0, PT, |R15|, 1.469367938527859385e-39, PT ;  /* 0x001000000f00780b */ /* 0x000fda0003f0c200 */
[----:B------:R-:W-:Y:S05]  /*30b0*/  @P0 BRA `(.L_x_17) ;  /* 0x0000000000840947 */ /* 0x000fea0003800000 */
[----:B------:R-:W-:Y:S01]  /*30c0*/  DFMA R2, R12, -R2, R10 ;  /* 0x800000020c02722b */ /* 0x000fe2000000000a */
[----:B------:R-:W-:-:S09]  /*30d0*/  IMAD.MOV.U32 R16, RZ, RZ, RZ ;  /* 0x000000ffff107224 */ /* 0x000fd200078e00ff */
[C---:B------:R-:W-:Y:S02]  /*30e0*/  FSETP.NEU.AND P0, PT, R3.reuse, RZ, PT ;  /* 0x000000ff0300720b */ /* 0x040fe40003f0d000 */
[----:B------:R-:W-:-:S04]  /*30f0*/  LOP3.LUT R7, R3, 0x80000000, R7, 0x48, !PT ;  /* 0x8000000003077812 */ /* 0x000fc800078e4807 */
[----:B------:R-:W-:-:S07]  /*3100*/  LOP3.LUT R17, R7, R17, RZ, 0xfc, !PT ;  /* 0x0000001107117212 */ /* 0x000fce00078efcff */
[----:B------:R-:W-:Y:S05]  /*3110*/  @!P0 BRA `(.L_x_17) ;  /* 0x00000000006c8947 */ /* 0x000fea0003800000 */
[----:B------:R-:W-:Y:S01]  /*3120*/  IMAD.MOV R3, RZ, RZ, -R9 ;  /* 0x000000ffff037224 */ /* 0x000fe200078e0a09 */
[----:B------:R-:W-:Y:S01]  /*3130*/  IADD3 R9, PT, PT, -R9, -0x43300000, RZ ;  /* 0xbcd0000009097810 */ /* 0x000fe20007ffe1ff */
[----:B------:R-:W-:-:S06]  /*3140*/  IMAD.MOV.U32 R2, RZ, RZ, RZ ;  /* 0x000000ffff027224 */ /* 0x000fcc00078e00ff */
[----:B------:R-:W-:Y:S02]  /*3150*/  DFMA R2, R14, -R2, R12 ;  /* 0x800000020e02722b */ /* 0x000fe4000000000c */
[----:B------:R-:W-:-:S08]  /*3160*/  DMUL.RP R12, R12, R16 ;  /* 0x000000100c0c7228 */ /* 0x000fd00000008000 */
[----:B------:R-:W-:Y:S02]  /*3170*/  FSETP.NEU.AND P0, PT, |R3|, R9, PT ;  /* 0x000000090300720b */ /* 0x000fe40003f0d200 */
[----:B------:R-:W-:Y:S02]  /*3180*/  LOP3.LUT R7, R13, R7, RZ, 0x3c, !PT ;  /* 0x000000070d077212 */ /* 0x000fe400078e3cff */
[----:B------:R-:W-:Y:S02]  /*3190*/  FSEL R14, R12, R14, !P0 ;  /* 0x0000000e0c0e7208 */ /* 0x000fe40004000000 */
[----:B------:R-:W-:Y:S01]  /*31a0*/  FSEL R15, R7, R15, !P0 ;  /* 0x0000000f070f7208 */ /* 0x000fe20004000000 */
[----:B------:R-:W-:Y:S06]  /*31b0*/  BRA `(.L_x_17) ;  /* 0x0000000000447947 */ /* 0x000fec0003800000 */
.L_x_16:
[----:B------:R-:W-:-:S14]  /*31c0*/  DSETP.NAN.AND P0, PT, R6, R6, PT ;  /* 0x000000060600722a */ /* 0x000fdc0003f08000 */
[----:B------:R-:W-:Y:S05]  /*31d0*/  @P0 BRA `(.L_x_18) ;  /* 0x0000000000340947 */ /* 0x000fea0003800000 */
[----:B------:R-:W-:Y:S01]  /*31e0*/  ISETP.NE.AND P0, PT, R19, R18, PT ;  /* 0x000000121300720c */ /* 0x000fe20003f05270 */
[----:B------:R-:W-:Y:S02]  /*31f0*/  IMAD.MOV.U32 R14, RZ, RZ, 0x0 ;  /* 0x00000000ff0e7424 */ /* 0x000fe400078e00ff */
[----:B------:R-:W-:-:S10]  /*3200*/  IMAD.MOV.U32 R15, RZ, RZ, -0x80000 ;  /* 0xfff80000ff0f7424 */ /* 0x000fd400078e00ff */
[----:B------:R-:W-:Y:S05]  /*3210*/  @!P0 BRA `(.L_x_17) ;  /* 0x00000000002c8947 */ /* 0x000fea0003800000 */
[----:B------:R-:W-:Y:S02]  /*3220*/  ISETP.NE.AND P0, PT, R19, 0x7ff00000, PT ;  /* 0x7ff000001300780c */ /* 0x000fe40003f05270 */
[----:B------:R-:W-:Y:S02]  /*3230*/  LOP3.LUT R6, R7, 0x40000000, RZ, 0x3c, !PT ;  /* 0x4000000007067812 */ /* 0x000fe400078e3cff */
[----:B------:R-:W-:Y:S02]  /*3240*/  ISETP.EQ.OR P0, PT, R18, RZ, !P0 ;  /* 0x000000ff1200720c */ /* 0x000fe40004702670 */
[----:B------:R-:W-:-:S11]  /*3250*/  LOP3.LUT R15, R6, 0x80000000, RZ, 0xc0, !PT ;  /* 0x80000000060f7812 */ /* 0x000fd600078ec0ff */
[----:B------:R-:W-:Y:S01]  /*3260*/  @P0 LOP3.LUT R2, R15, 0x7ff00000, RZ, 0xfc, !PT ;  /* 0x7ff000000f020812 */ /* 0x000fe200078efcff */
[----:B------:R-:W-:Y:S02]  /*3270*/  @!P0 IMAD.MOV.U32 R14, RZ, RZ, RZ ;  /* 0x000000ffff0e8224 */ /* 0x000fe400078e00ff */
[----:B------:R-:W-:Y:S02]  /*3280*/  @P0 IMAD.MOV.U32 R14, RZ, RZ, RZ ;  /* 0x000000ffff0e0224 */ /* 0x000fe400078e00ff */
[----:B------:R-:W-:Y:S01]  /*3290*/  @P0 IMAD.MOV.U32 R15, RZ, RZ, R2 ;  /* 0x000000ffff0f0224 */ /* 0x000fe200078e0002 */
[----:B------:R-:W-:Y:S06]  /*32a0*/  BRA `(.L_x_17) ;  /* 0x0000000000087947 */ /* 0x000fec0003800000 */
.L_x_18:
[----:B------:R-:W-:Y:S01]  /*32b0*/  LOP3.LUT R15, R7, 0x80000, RZ, 0xfc, !PT ;  /* 0x00080000070f7812 */ /* 0x000fe200078efcff */
[----:B------:R-:W-:-:S07]  /*32c0*/  IMAD.MOV.U32 R14, RZ, RZ, R6 ;  /* 0x000000ffff0e7224 */ /* 0x000fce00078e0006 */
.L_x_17:
[----:B------:R-:W-:Y:S02]  /*32d0*/  IMAD.MOV.U32 R2, RZ, RZ, R0 ;  /* 0x000000ffff027224 */ /* 0x000fe400078e0000 */
[----:B------:R-:W-:-:S04]  /*32e0*/  IMAD.MOV.U32 R3, RZ, RZ, 0x0 ;  /* 0x00000000ff037424 */ /* 0x000fc800078e00ff */
[----:B------:R-:W-:Y:S05]  /*32f0*/  RET.REL.NODEC R2 `(_Z23initializeWeightsKernelPdiiy) ;  /* 0xffffffcc02407950 */ /* 0x000fea0003c3ffff */
        .weak           $__internal_1_$__cuda_sm20_dsqrt_rn_f64_mediumpath_v1
        .type           $__internal_1_$__cuda_sm20_dsqrt_rn_f64_mediumpath_v1,@function
        .size           $__internal_1_$__cuda_sm20_dsqrt_rn_f64_mediumpath_v1,($__internal_2_$__cuda_sm20_sqrt_rn_f32_slowpath - $__internal_1_$__cuda_sm20_dsqrt_rn_f64_mediumpath_v1)
$__internal_1_$__cuda_sm20_dsqrt_rn_f64_mediumpath_v1:
[----:B------:R-:W-:Y:S01]  /*3300*/  ISETP.GE.U32.AND P0, PT, R6, -0x3400000, PT ;  /* 0xfcc000000600780c */ /* 0x000fe20003f06070 */
[----:B------:R-:W-:Y:S02]  /*3310*/  IMAD.MOV.U32 R6, RZ, RZ, R2 ;  /* 0x000000ffff067224 */ /* 0x000fe400078e0002 */
[----:B------:R-:W-:Y:S02]  /*3320*/  IMAD.MOV.U32 R7, RZ, RZ, R3 ;  /* 0x000000ffff077224 */ /* 0x000fe400078e0003 */
[----:B------:R-:W-:Y:S02]  /*3330*/  IMAD.MOV.U32 R14, RZ, RZ, R16 ;  /* 0x000000ffff0e7224 */ /* 0x000fe400078e0010 */
[----:B------:R-:W-:Y:S02]  /*3340*/  IMAD.MOV.U32 R2, RZ, RZ, R18 ;  /* 0x000000ffff027224 */ /* 0x000fe400078e0012 */
[----:B------:R-:W-:-:S04]  /*3350*/  IMAD.MOV.U32 R3, RZ, RZ, R19 ;  /* 0x000000ffff037224 */ /* 0x000fc800078e0013 */
[----:B------:R-:W-:Y:S05]  /*3360*/  @!P0 BRA `(.L_x_19) ;  /* 0x0000000000208947 */ /* 0x000fea0003800000 */
[----:B------:R-:W-:-:S10]  /*3370*/  DFMA.RM R2, R2, R14, R10 ;  /* 0x0000000e0202722b */ /* 0x000fd4000000400a */
[----:B------:R-:W-:-:S05]  /*3380*/  IADD3 R10, P0, PT, R2, 0x1, RZ ;  /* 0x00000001020a7810 */ /* 0x000fca0007f1e0ff */
[----:B------:R-:W-:-:S06]  /*3390*/  IMAD.X R11, RZ, RZ, R3, P0 ;  /* 0x000000ffff0b7224 */ /* 0x000fcc00000e0603 */
[----:B------:R-:W-:-:S08]  /*33a0*/  DFMA.RP R6, -R2, R10, R6 ;  /* 0x0000000a0206722b */ /* 0x000fd00000008106 */
[----:B------:R-:W-:-:S06]  /*33b0*/  DSETP.GT.AND P0, PT, R6, RZ, PT ;  /* 0x000000ff0600722a */ /* 0x000fcc0003f04000 */
[----:B------:R-:W-:Y:S02]  /*33c0*/  FSEL R2, R10, R2, P0 ;  /* 0x000000020a027208 */ /* 0x000fe40000000000 */
[----:B------:R-:W-:Y:S01]  /*33d0*/  FSEL R3, R11, R3, P0 ;  /* 0x000000030b037208 */ /* 0x000fe20000000000 */
[----:B------:R-:W-:Y:S06]  /*33e0*/  BRA `(.L_x_20) ;  /* 0x0000000000647947 */ /* 0x000fec0003800000 */
.L_x_19:
[----:B------:R-:W-:-:S14]  /*33f0*/  DSETP.NE.AND P0, PT, R6, RZ, PT ;  /* 0x000000ff0600722a */ /* 0x000fdc0003f05000 */
[----:B------:R-:W-:Y:S05]  /*3400*/  @!P0 BRA `(.L_x_21) ;  /* 0x0000000000588947 */ /* 0x000fea0003800000 */
[----:B------:R-:W-:-:S13]  /*3410*/  ISETP.GE.AND P0, PT, R7, RZ, PT ;  /* 0x000000ff0700720c */ /* 0x000fda0003f06270 */
[----:B------:R-:W-:Y:S02]  /*3420*/  @!P0 IMAD.MOV.U32 R2, RZ, RZ, 0x0 ;  /* 0x00000000ff028424 */ /* 0x000fe400078e00ff */
[----:B------:R-:W-:Y:S01]  /*3430*/  @!P0 IMAD.MOV.U32 R3, RZ, RZ, -0x80000 ;  /* 0xfff80000ff038424 */ /* 0x000fe200078e00ff */
[----:B------:R-:W-:Y:S06]  /*3440*/  @!P0 BRA `(.L_x_20) ;  /* 0x00000000004c8947 */ /* 0x000fec0003800000 */
[----:B------:R-:W-:-:S13]  /*3450*/  ISETP.GT.AND P0, PT, R7, 0x7fefffff, PT ;  /* 0x7fefffff0700780c */ /* 0x000fda0003f04270 */
[----:B------:R-:W-:Y:S05]  /*3460*/  @P0 BRA `(.L_x_21) ;  /* 0x0000000000400947 */ /* 0x000fea0003800000 */
[----:B------:R-:W-:Y:S01]  /*3470*/  DMUL R2, R6, 8.11296384146066816958e+31 ;  /* 0x4690000006027828 */ /* 0x000fe20000000000 */
[----:B------:R-:W-:Y:S02]  /*3480*/  IMAD.MOV.U32 R12, RZ, RZ, 0x0 ;  /* 0x00000000ff0c7424 */ /* 0x000fe400078e00ff */
[----:B------:R-:W-:Y:S02]  /*3490*/  IMAD.MOV.U32 R6, RZ, RZ, RZ ;  /* 0x000000ffff067224 */ /* 0x000fe400078e00ff */
[----:B------:R-:W-:Y:S01]  /*34a0*/  IMAD.MOV.U32 R13, RZ, RZ, 0x3fd80000 ;  /* 0x3fd80000ff0d7424 */ /* 0x000fe200078e00ff */
[----:B------:R-:W0:Y:S03]  /*34b0*/  MUFU.RSQ64H R7, R3 ;  /* 0x0000000300077308 */ /* 0x000e260000001c00 */
[----:B0-----:R-:W-:-:S08]  /*34c0*/  DMUL R10, R6, R6 ;  /* 0x00000006060a7228 */ /* 0x001fd00000000000 */
[----:B------:R-:W-:-:S08]  /*34d0*/  DFMA R10, R2, -R10, 1 ;  /* 0x3ff00000020a742b */ /* 0x000fd0000000080a */
[----:B------:R-:W-:Y:S02]  /*34e0*/  DFMA R12, R10, R12, 0.5 ;  /* 0x3fe000000a0c742b */ /* 0x000fe4000000000c */
[----:B------:R-:W-:-:S08]  /*34f0*/  DMUL R10, R6, R10 ;  /* 0x0000000a060a7228 */ /* 0x000fd00000000000 */
[----:B------:R-:W-:-:S08]  /*3500*/  DFMA R10, R12, R10, R6 ;  /* 0x0000000a0c0a722b */ /* 0x000fd00000000006 */
[----:B------:R-:W-:Y:S02]  /*3510*/  DMUL R6, R2, R10 ;  /* 0x0000000a02067228 */ /* 0x000fe40000000000 */
[----:B------:R-:W-:-:S06]  /*3520*/  VIADD R11, R11, 0xfff00000 ;  /* 0xfff000000b0b7836 */ /* 0x000fcc0000000000 */
[----:B------:R-:W-:-:S08]  /*3530*/  DFMA R12, R6, -R6, R2 ;  /* 0x80000006060c722b */ /* 0x000fd00000000002 */
[----:B------:R-:W-:-:S10]  /*3540*/  DFMA R2, R10, R12, R6 ;  /* 0x0000000c0a02722b */ /* 0x000fd40000000006 */
[----:B------:R-:W-:Y:S01]  /*3550*/  VIADD R3, R3, 0xfcb00000 ;  /* 0xfcb0000003037836 */ /* 0x000fe20000000000 */
[----:B------:R-:W-:Y:S06]  /*3560*/  BRA `(.L_x_20) ;  /* 0x0000000000047947 */ /* 0x000fec0003800000 */
.L_x_21:
[----:B------:R-:W-:-:S11]  /*3570*/  DADD R2, R6, R6 ;  /* 0x0000000006027229 */ /* 0x000fd60000000006 */
.L_x_20:
[----:B------:R-:W-:Y:S02]  /*3580*/  IMAD.MOV.U32 R12, RZ, RZ, R2 ;  /* 0x000000ffff0c7224 */ /* 0x000fe400078e0002 */
[----:B------:R-:W-:Y:S02]  /*3590*/  IMAD.MOV.U32 R13, RZ, RZ, R3 ;  /* 0x000000ffff0d7224 */ /* 0x000fe400078e0003 */
[----:B------:R-:W-:Y:S02]  /*35a0*/  IMAD.MOV.U32 R2, RZ, RZ, R0 ;  /* 0x000000ffff027224 */ /* 0x000fe400078e0000 */
[----:B------:R-:W-:-:S04]  /*35b0*/  IMAD.MOV.U32 R3, RZ, RZ, 0x0 ;  /* 0x00000000ff037424 */ /* 0x000fc800078e00ff */
[----:B------:R-:W-:Y:S05]  /*35c0*/  RET.REL.NODEC R2 `(_Z23initializeWeightsKernelPdiiy) ;  /* 0xffffffc8028c7950 */ /* 0x000fea0003c3ffff */
        .weak           $__internal_2_$__cuda_sm20_sqrt_rn_f32_slowpath
        .type           $__internal_2_$__cuda_sm20_sqrt_rn_f32_slowpath,@function
        .size           $__internal_2_$__cuda_sm20_sqrt_rn_f32_slowpath,(.L_x_26 - $__internal_2_$__cuda_sm20_sqrt_rn_f32_slowpath)
$__internal_2_$__cuda_sm20_sqrt_rn_f32_slowpath:
[----:B------:R-:W-:-:S13]  /*35d0*/  LOP3.LUT P0, RZ, R7, 0x7fffffff, RZ, 0xc0, !PT ;  /* 0x7fffffff07ff7812 */ /* 0x000fda000780c0ff */
[----:B------:R-:W-:Y:S01]  /*35e0*/  @!P0 IMAD.MOV.U32 R3, RZ, RZ, R7 ;  /* 0x000000ffff038224 */ /* 0x000fe200078e0007 */
[----:B------:R-:W-:Y:S06]  /*35f0*/  @!P0 BRA `(.L_x_22) ;  /* 0x0000000000448947 */ /* 0x000fec0003800000 */
[----:B------:R-:W-:Y:S01]  /*3600*/  FSETP.GEU.FTZ.AND P0, PT, R7, RZ, PT ;  /* 0x000000ff0700720b */ /* 0x000fe20003f1e000 */
[----:B------:R-:W-:-:S12]  /*3610*/  IMAD.MOV.U32 R0, RZ, RZ, R7 ;  /* 0x000000ffff007224 */ /* 0x000fd800078e0007 */
[----:B------:R-:W-:Y:S01]  /*3620*/  @!P0 IMAD.MOV.U32 R3, RZ, RZ, 0x7fffffff ;  /* 0x7fffffffff038424 */ /* 0x000fe200078e00ff */
[----:B------:R-:W-:Y:S06]  /*3630*/  @!P0 BRA `(.L_x_22) ;  /* 0x0000000000348947 */ /* 0x000fec0003800000 */
[----:B------:R-:W-:-:S13]  /*3640*/  FSETP.GTU.FTZ.AND P0, PT, |R0|, +INF , PT ;  /* 0x7f8000000000780b */ /* 0x000fda0003f1c200 */
[----:B------:R-:W-:Y:S01]  /*3650*/  @P0 FADD.FTZ R3, R0, 1 ;  /* 0x3f80000000030421 */ /* 0x000fe20000010000 */
[----:B------:R-:W-:Y:S06]  /*3660*/  @P0 BRA `(.L_x_22) ;  /* 0x0000000000280947 */ /* 0x000fec0003800000 */
[----:B------:R-:W-:-:S13]  /*3670*/  FSETP.NEU.FTZ.AND P0, PT, |R0|, +INF , PT ;  /* 0x7f8000000000780b */ /* 0x000fda0003f1d200 */
[----:B------:R-:W-:-:S04]  /*3680*/  @P0 FFMA R4, R0, 1.84467440737095516160e+19, RZ ;  /* 0x5f80000000040823 */ /* 0x000fc800000000ff */
[----:B------:R-:W0:Y:S02]  /*3690*/  @P0 MUFU.RSQ R3, R4 ;  /* 0x0000000400030308 */ /* 0x000e240000001400 */
[----:B0-----:R-:W-:Y:S01]  /*36a0*/  @P0 FMUL.FTZ R5, R4, R3 ;  /* 0x0000000304050220 */ /* 0x001fe20000410000 */
[----:B------:R-:W-:Y:S01]  /*36b0*/  @P0 FMUL.FTZ R7, R3, 0.5 ;  /* 0x3f00000003070820 */ /* 0x000fe20000410000 */
[----:B------:R-:W-:Y:S02]  /*36c0*/  @!P0 IMAD.MOV.U32 R3, RZ, RZ, R0 ;  /* 0x000000ffff038224 */ /* 0x000fe400078e0000 */
[----:B------:R-:W-:-:S04]  /*36d0*/  @P0 FADD.FTZ R6, -R5, -RZ ;  /* 0x800000ff05060221 */ /* 0x000fc80000010100 */
[----:B------:R-:W-:-:S04]  /*36e0*/  @P0 FFMA R6, R5, R6, R4 ;  /* 0x0000000605060223 */ /* 0x000fc80000000004 */
[----:B------:R-:W-:-:S04]  /*36f0*/  @P0 FFMA R6, R6, R7, R5 ;  /* 0x0000000706060223 */ /* 0x000fc80000000005 */
[----:B------:R-:W-:-:S07]  /*3700*/  @P0 FMUL.FTZ R3, R6, 2.3283064365386962891e-10 ;  /* 0x2f80000006030820 */ /* 0x000fce0000410000 */
.L_x_22:
[----:B------:R-:W-:Y:S02]  /*3710*/  IMAD.MOV.U32 R4, RZ, RZ, R9 ;  /* 0x000000ffff047224 */ /* 0x000fe400078e0009 */
[----:B------:R-:W-:-:S04]  /*3720*/  IMAD.MOV.U32 R5, RZ, RZ, 0x0 ;  /* 0x00000000ff057424 */ /* 0x000fc800078e00ff */
[----:B------:R-:W-:Y:S05]  /*3730*/  RET.REL.NODEC R4 `(_Z23initializeWeightsKernelPdiiy) ;  /* 0xffffffc804307950 */ /* 0x000fea0003c3ffff */
.L_x_23:
[----:B------:R-:W-:-:S00]  /*3740*/  BRA `(.L_x_23) ;  /* 0xfffffffc00fc7947 */ /* 0x000fc0000383ffff */
[----:B------:R-:W-:-:S00]  /*3750*/  NOP ;  /* 0x0000000000007918 */ /* 0x000fc00000000000 */
        /* <DEDUP_REMOVED lines=10> */
.L_x_26:


//--------------------- .nv.global.init           --------------------------
	.section	.nv.global.init,"aw",@progbits
	.align	4
.nv.global.init:
	.type		mrg32k3aM1SubSeq,@object
	.size		mrg32k3aM1SubSeq,(mrg32k3aM2SubSeq - mrg32k3aM1SubSeq)
mrg32k3aM1SubSeq:
        /*0000*/ 	.byte	0x0b, 0xcc, 0xee, 0x04, 0x73, 0x29, 0x8b, 0x6f, 0xf6, 0x53, 0x03, 0xf6, 0x23, 0xf6, 0xea, 0xda
        /* <DEDUP_REMOVED lines=125> */
	.type		mrg32k3aM2SubSeq,@object
	.size		mrg32k3aM2SubSeq,(mrg32k3aM1 - mrg32k3aM2SubSeq)
mrg32k3aM2SubSeq:
        /* <DEDUP_REMOVED lines=126> */
	.type		mrg32k3aM1,@object
	.size		mrg32k3aM1,(mrg32k3aM1Seq - mrg32k3aM1)
mrg32k3aM1:
        /* <DEDUP_REMOVED lines=144> */
	.type		mrg32k3aM1Seq,@object
	.size		mrg32k3aM1Seq,(mrg32k3aM2 - mrg32k3aM1Seq)
mrg32k3aM1Seq:
        /* <DEDUP_REMOVED lines=144> */
	.type		mrg32k3aM2,@object
	.size		mrg32k3aM2,(mrg32k3aM2Seq - mrg32k3aM2)
mrg32k3aM2:
        /* <DEDUP_REMOVED lines=144> */
	.type		mrg32k3aM2Seq,@object
	.size		mrg32k3aM2Seq,(precalc_xorwow_matrix - mrg32k3aM2Seq)
mrg32k3aM2Seq:
        /* <DEDUP_REMOVED lines=144> */
	.type		precalc_xorwow_matrix,@object
	.size		precalc_xorwow_matrix,(precalc_xorwow_offset_matrix - precalc_xorwow_matrix)
precalc_xorwow_matrix:
        /* <DEDUP_REMOVED lines=6400> */
	.type		precalc_xorwow_offset_matrix,@object
	.size		precalc_xorwow_offset_matrix,(.L_1 - precalc_xorwow_offset_matrix)
precalc_xorwow_offset_matrix:
        /* <DEDUP_REMOVED lines=6400> */
.L_1:


//--------------------- .nv.shared.reserved.0     --------------------------
	.section	.nv.shared.reserved.0,"aw",@nobits
	.weak		__nv_reservedSMEM_offset_0_alias
	.size		__nv_reservedSMEM_offset_0_alias, 0, 64
	.other		__nv_reservedSMEM_offset_0_alias,@"STO_CUDA_RESERVED_SHARED STV_DEFAULT"
__nv_reservedSMEM_offset_0_alias:
	.zero		0
	.zero		64


//--------------------- .nv.constant0._Z23initializeWeightsKernelPdiiy --------------------------
	.section	.nv.constant0._Z23initializeWeightsKernelPdiiy,"a",@progbits
	.sectionflags	@""
	.align	4
.nv.constant0._Z23initializeWeightsKernelPdiiy:
	.zero		920


//--------------------- SYMBOLS --------------------------

	.type		.nv.reservedSmem.offset0,@object
	.size		.nv.reservedSmem.offset0,0x4
